//
// Generated by NVIDIA NVVM Compiler
//
// Compiler Build ID: CL-36424714
// Cuda compilation tools, release 13.0, V13.0.88
// Based on NVVM 20.0.0
//

.version 9.0
.target sm_100
.address_size 64

	// .globl	_Z16sgemm_vec_transAPKfS0_Pfiiiff
// _ZZ16sgemm_vec_transAPKfS0_PfiiiffE2As has been demoted
// _ZZ16sgemm_vec_transAPKfS0_PfiiiffE2Bs has been demoted

.visible .entry _Z16sgemm_vec_transAPKfS0_Pfiiiff(
	.param .u64 .ptr .align 1 _Z16sgemm_vec_transAPKfS0_Pfiiiff_param_0,
	.param .u64 .ptr .align 1 _Z16sgemm_vec_transAPKfS0_Pfiiiff_param_1,
	.param .u64 .ptr .align 1 _Z16sgemm_vec_transAPKfS0_Pfiiiff_param_2,
	.param .u32 _Z16sgemm_vec_transAPKfS0_Pfiiiff_param_3,
	.param .u32 _Z16sgemm_vec_transAPKfS0_Pfiiiff_param_4,
	.param .u32 _Z16sgemm_vec_transAPKfS0_Pfiiiff_param_5,
	.param .f32 _Z16sgemm_vec_transAPKfS0_Pfiiiff_param_6,
	.param .f32 _Z16sgemm_vec_transAPKfS0_Pfiiiff_param_7
)
.maxntid 256
{
	.reg .pred 	%p<141>;
	.reg .b32 	%r<741>;
	.reg .b32 	%f<3323>;
	.reg .b64 	%rd<122>;
	// demoted variable
	.shared .align 4 .b8 _ZZ16sgemm_vec_transAPKfS0_PfiiiffE2As[16384];
	// demoted variable
	.shared .align 4 .b8 _ZZ16sgemm_vec_transAPKfS0_PfiiiffE2Bs[16384];
	ld.param.u32 	%r68, [_Z16sgemm_vec_transAPKfS0_Pfiiiff_param_4];
	mov.u32 	%r70, %ntid.x;
	mov.u32 	%r71, %ntid.y;
	mul.lo.s32 	%r1, %r70, %r71;
	setp.lt.s32 	%p1, %r68, 1;
	mov.f32 	%f3259, 0f00000000;
	mov.f32 	%f3260, %f3259;
	mov.f32 	%f3261, %f3259;
	mov.f32 	%f3262, %f3259;
	mov.f32 	%f3263, %f3259;
	mov.f32 	%f3264, %f3259;
	mov.f32 	%f3265, %f3259;
	mov.f32 	%f3266, %f3259;
	mov.f32 	%f3267, %f3259;
	mov.f32 	%f3268, %f3259;
	mov.f32 	%f3269, %f3259;
	mov.f32 	%f3270, %f3259;
	mov.f32 	%f3271, %f3259;
	mov.f32 	%f3272, %f3259;
	mov.f32 	%f3273, %f3259;
	mov.f32 	%f3274, %f3259;
	mov.f32 	%f3275, %f3259;
	mov.f32 	%f3276, %f3259;
	mov.f32 	%f3277, %f3259;
	mov.f32 	%f3278, %f3259;
	mov.f32 	%f3279, %f3259;
	mov.f32 	%f3280, %f3259;
	mov.f32 	%f3281, %f3259;
	mov.f32 	%f3282, %f3259;
	mov.f32 	%f3283, %f3259;
	mov.f32 	%f3284, %f3259;
	mov.f32 	%f3285, %f3259;
	mov.f32 	%f3286, %f3259;
	mov.f32 	%f3287, %f3259;
	mov.f32 	%f3288, %f3259;
	mov.f32 	%f3289, %f3259;
	mov.f32 	%f3290, %f3259;
	mov.f32 	%f3291, %f3259;
	mov.f32 	%f3292, %f3259;
	mov.f32 	%f3293, %f3259;
	mov.f32 	%f3294, %f3259;
	mov.f32 	%f3295, %f3259;
	mov.f32 	%f3296, %f3259;
	mov.f32 	%f3297, %f3259;
	mov.f32 	%f3298, %f3259;
	mov.f32 	%f3299, %f3259;
	mov.f32 	%f3300, %f3259;
	mov.f32 	%f3301, %f3259;
	mov.f32 	%f3302, %f3259;
	mov.f32 	%f3303, %f3259;
	mov.f32 	%f3304, %f3259;
	mov.f32 	%f3305, %f3259;
	mov.f32 	%f3306, %f3259;
	mov.f32 	%f3307, %f3259;
	mov.f32 	%f3308, %f3259;
	mov.f32 	%f3309, %f3259;
	mov.f32 	%f3310, %f3259;
	mov.f32 	%f3311, %f3259;
	mov.f32 	%f3312, %f3259;
	mov.f32 	%f3313, %f3259;
	mov.f32 	%f3314, %f3259;
	mov.f32 	%f3315, %f3259;
	mov.f32 	%f3316, %f3259;
	mov.f32 	%f3317, %f3259;
	mov.f32 	%f3318, %f3259;
	mov.f32 	%f3319, %f3259;
	mov.f32 	%f3320, %f3259;
	mov.f32 	%f3321, %f3259;
	mov.f32 	%f3322, %f3259;
	@%p1 bra 	$L__BB0_71;
	shl.b32 	%r73, %r1, 2;
	add.s32 	%r74, %r73, 4095;
	div.u32 	%r2, %r74, %r73;
	max.u32 	%r75, %r2, 1;
	and.b32  	%r3, %r75, 3;
	and.b32  	%r4, %r75, 2147483644;
	neg.s32 	%r5, %r4;
	mov.b32 	%r728, 0;
	mov.f32 	%f3259, 0f00000000;
$L__BB0_2:
	setp.lt.u32 	%p2, %r2, 4;
	mov.b32 	%r738, 0;
	@%p2 bra 	$L__BB0_21;
	mov.u32 	%r77, %ntid.x;
	mov.u32 	%r78, %tid.y;
	mov.u32 	%r79, %ntid.y;
	mad.lo.s32 	%r80, %r79, 3, %r78;
	mul.lo.s32 	%r81, %r77, %r80;
	shl.b32 	%r82, %r81, 2;
	mov.u32 	%r83, %tid.x;
	shl.b32 	%r84, %r83, 2;
	add.s32 	%r732, %r82, %r84;
	shl.b32 	%r85, %r79, 1;
	add.s32 	%r86, %r78, %r85;
	mul.lo.s32 	%r87, %r77, %r86;
	shl.b32 	%r88, %r87, 2;
	add.s32 	%r734, %r88, %r84;
	add.s32 	%r731, %r83, %r81;
	add.s32 	%r733, %r83, %r87;
	add.s32 	%r89, %r78, %r79;
	mad.lo.s32 	%r735, %r77, %r89, %r83;
	shl.b32 	%r736, %r735, 2;
	mad.lo.s32 	%r730, %r78, %r77, %r83;
	shl.b32 	%r729, %r730, 2;
	mov.u32 	%r737, %r5;
$L__BB0_4:
	setp.gt.u32 	%p3, %r729, 4095;
	@%p3 bra 	$L__BB0_8;
	ld.param.u32 	%r628, [_Z16sgemm_vec_transAPKfS0_Pfiiiff_param_4];
	ld.param.u32 	%r613, [_Z16sgemm_vec_transAPKfS0_Pfiiiff_param_3];
	shr.u32 	%r90, %r730, 3;
	and.b32  	%r91, %r729, 28;
	mov.u32 	%r92, %ctaid.y;
	shl.b32 	%r93, %r92, 7;
	add.s32 	%r94, %r90, %r93;
	add.s32 	%r95, %r91, %r728;
	setp.ge.s32 	%p4, %r94, %r613;
	add.s32 	%r96, %r95, 3;
	setp.ge.s32 	%p5, %r96, %r628;
	mov.f32 	%f3203, 0f00000000;
	or.pred  	%p6, %p4, %p5;
	mov.f32 	%f3204, %f3203;
	mov.f32 	%f3205, %f3203;
	mov.f32 	%f3206, %f3203;
	@%p6 bra 	$L__BB0_7;
	ld.param.u32 	%r629, [_Z16sgemm_vec_transAPKfS0_Pfiiiff_param_4];
	ld.param.u64 	%rd105, [_Z16sgemm_vec_transAPKfS0_Pfiiiff_param_0];
	shr.u32 	%r97, %r730, 3;
	mov.u32 	%r98, %ctaid.y;
	shl.b32 	%r99, %r98, 7;
	add.s32 	%r100, %r97, %r99;
	and.b32  	%r101, %r729, 28;
	add.s32 	%r102, %r101, %r728;
	mad.lo.s32 	%r103, %r100, %r629, %r102;
	cvta.to.global.u64 	%rd13, %rd105;
	mul.wide.u32 	%rd14, %r103, 4;
	add.s64 	%rd15, %rd13, %rd14;
	ld.global.nc.v4.f32 	{%f3206, %f3205, %f3204, %f3203}, [%rd15];
$L__BB0_7:
	shl.b32 	%r104, %r729, 9;
	and.b32  	%r105, %r104, 14336;
	mov.u32 	%r106, _ZZ16sgemm_vec_transAPKfS0_PfiiiffE2As;
	add.s32 	%r107, %r106, %r105;
	shr.u32 	%r108, %r730, 1;
	and.b32  	%r109, %r108, 2147483644;
	add.s32 	%r110, %r107, %r109;
	st.shared.f32 	[%r110], %f3206;
	st.shared.f32 	[%r110+512], %f3205;
	st.shared.f32 	[%r110+1024], %f3204;
	st.shared.f32 	[%r110+1536], %f3203;
$L__BB0_8:
	setp.gt.u32 	%p7, %r736, 4095;
	@%p7 bra 	$L__BB0_12;
	ld.param.u32 	%r630, [_Z16sgemm_vec_transAPKfS0_Pfiiiff_param_4];
	ld.param.u32 	%r614, [_Z16sgemm_vec_transAPKfS0_Pfiiiff_param_3];
	shr.u32 	%r111, %r735, 3;
	and.b32  	%r112, %r736, 28;
	mov.u32 	%r113, %ctaid.y;
	shl.b32 	%r114, %r113, 7;
	add.s32 	%r115, %r111, %r114;
	add.s32 	%r116, %r112, %r728;
	setp.ge.s32 	%p8, %r115, %r614;
	add.s32 	%r117, %r116, 3;
	setp.ge.s32 	%p9, %r117, %r630;
	mov.f32 	%f3207, 0f00000000;
	or.pred  	%p10, %p8, %p9;
	mov.f32 	%f3208, %f3207;
	mov.f32 	%f3209, %f3207;
	mov.f32 	%f3210, %f3207;
	@%p10 bra 	$L__BB0_11;
	ld.param.u32 	%r631, [_Z16sgemm_vec_transAPKfS0_Pfiiiff_param_4];
	ld.param.u64 	%rd106, [_Z16sgemm_vec_transAPKfS0_Pfiiiff_param_0];
	shr.u32 	%r118, %r735, 3;
	mov.u32 	%r119, %ctaid.y;
	shl.b32 	%r120, %r119, 7;
	add.s32 	%r121, %r118, %r120;
	and.b32  	%r122, %r736, 28;
	add.s32 	%r123, %r122, %r728;
	mad.lo.s32 	%r124, %r121, %r631, %r123;
	cvta.to.global.u64 	%rd16, %rd106;
	mul.wide.u32 	%rd17, %r124, 4;
	add.s64 	%rd18, %rd16, %rd17;
	ld.global.nc.v4.f32 	{%f3210, %f3209, %f3208, %f3207}, [%rd18];
$L__BB0_11:
	shl.b32 	%r125, %r736, 9;
	and.b32  	%r126, %r125, 14336;
	mov.u32 	%r127, _ZZ16sgemm_vec_transAPKfS0_PfiiiffE2As;
	add.s32 	%r128, %r127, %r126;
	shr.u32 	%r129, %r735, 1;
	and.b32  	%r130, %r129, 2147483644;
	add.s32 	%r131, %r128, %r130;
	st.shared.f32 	[%r131], %f3210;
	st.shared.f32 	[%r131+512], %f3209;
	st.shared.f32 	[%r131+1024], %f3208;
	st.shared.f32 	[%r131+1536], %f3207;
$L__BB0_12:
	setp.gt.u32 	%p11, %r734, 4095;
	@%p11 bra 	$L__BB0_16;
	ld.param.u32 	%r632, [_Z16sgemm_vec_transAPKfS0_Pfiiiff_param_4];
	ld.param.u32 	%r615, [_Z16sgemm_vec_transAPKfS0_Pfiiiff_param_3];
	shr.u32 	%r132, %r733, 3;
	and.b32  	%r133, %r734, 28;
	mov.u32 	%r134, %ctaid.y;
	shl.b32 	%r135, %r134, 7;
	add.s32 	%r136, %r132, %r135;
	add.s32 	%r137, %r133, %r728;
	setp.ge.s32 	%p12, %r136, %r615;
	add.s32 	%r138, %r137, 3;
	setp.ge.s32 	%p13, %r138, %r632;
	mov.f32 	%f3211, 0f00000000;
	or.pred  	%p14, %p12, %p13;
	mov.f32 	%f3212, %f3211;
	mov.f32 	%f3213, %f3211;
	mov.f32 	%f3214, %f3211;
	@%p14 bra 	$L__BB0_15;
	ld.param.u32 	%r633, [_Z16sgemm_vec_transAPKfS0_Pfiiiff_param_4];
	ld.param.u64 	%rd107, [_Z16sgemm_vec_transAPKfS0_Pfiiiff_param_0];
	shr.u32 	%r139, %r733, 3;
	mov.u32 	%r140, %ctaid.y;
	shl.b32 	%r141, %r140, 7;
	add.s32 	%r142, %r139, %r141;
	and.b32  	%r143, %r734, 28;
	add.s32 	%r144, %r143, %r728;
	mad.lo.s32 	%r145, %r142, %r633, %r144;
	cvta.to.global.u64 	%rd19, %rd107;
	mul.wide.u32 	%rd20, %r145, 4;
	add.s64 	%rd21, %rd19, %rd20;
	ld.global.nc.v4.f32 	{%f3214, %f3213, %f3212, %f3211}, [%rd21];
$L__BB0_15:
	shl.b32 	%r146, %r734, 9;
	and.b32  	%r147, %r146, 14336;
	mov.u32 	%r148, _ZZ16sgemm_vec_transAPKfS0_PfiiiffE2As;
	add.s32 	%r149, %r148, %r147;
	shr.u32 	%r150, %r733, 1;
	and.b32  	%r151, %r150, 2147483644;
	add.s32 	%r152, %r149, %r151;
	st.shared.f32 	[%r152], %f3214;
	st.shared.f32 	[%r152+512], %f3213;
	st.shared.f32 	[%r152+1024], %f3212;
	st.shared.f32 	[%r152+1536], %f3211;
$L__BB0_16:
	setp.gt.u32 	%p15, %r732, 4095;
	@%p15 bra 	$L__BB0_20;
	ld.param.u32 	%r634, [_Z16sgemm_vec_transAPKfS0_Pfiiiff_param_4];
	ld.param.u32 	%r616, [_Z16sgemm_vec_transAPKfS0_Pfiiiff_param_3];
	shr.u32 	%r153, %r731, 3;
	and.b32  	%r154, %r732, 28;
	mov.u32 	%r155, %ctaid.y;
	shl.b32 	%r156, %r155, 7;
	add.s32 	%r157, %r153, %r156;
	add.s32 	%r158, %r154, %r728;
	setp.ge.s32 	%p16, %r157, %r616;
	add.s32 	%r159, %r158, 3;
	setp.ge.s32 	%p17, %r159, %r634;
	mov.f32 	%f3215, 0f00000000;
	or.pred  	%p18, %p16, %p17;
	mov.f32 	%f3216, %f3215;
	mov.f32 	%f3217, %f3215;
	mov.f32 	%f3218, %f3215;
	@%p18 bra 	$L__BB0_19;
	ld.param.u32 	%r635, [_Z16sgemm_vec_transAPKfS0_Pfiiiff_param_4];
	ld.param.u64 	%rd108, [_Z16sgemm_vec_transAPKfS0_Pfiiiff_param_0];
	shr.u32 	%r160, %r731, 3;
	mov.u32 	%r161, %ctaid.y;
	shl.b32 	%r162, %r161, 7;
	add.s32 	%r163, %r160, %r162;
	and.b32  	%r164, %r732, 28;
	add.s32 	%r165, %r164, %r728;
	mad.lo.s32 	%r166, %r163, %r635, %r165;
	cvta.to.global.u64 	%rd22, %rd108;
	mul.wide.u32 	%rd23, %r166, 4;
	add.s64 	%rd24, %rd22, %rd23;
	ld.global.nc.v4.f32 	{%f3218, %f3217, %f3216, %f3215}, [%rd24];
$L__BB0_19:
	shl.b32 	%r167, %r732, 9;
	and.b32  	%r168, %r167, 14336;
	mov.u32 	%r169, _ZZ16sgemm_vec_transAPKfS0_PfiiiffE2As;
	add.s32 	%r170, %r169, %r168;
	shr.u32 	%r171, %r731, 1;
	and.b32  	%r172, %r171, 2147483644;
	add.s32 	%r173, %r170, %r172;
	st.shared.f32 	[%r173], %f3218;
	st.shared.f32 	[%r173+512], %f3217;
	st.shared.f32 	[%r173+1024], %f3216;
	st.shared.f32 	[%r173+1536], %f3215;
$L__BB0_20:
	add.s32 	%r737, %r737, 4;
	mov.u32 	%r174, %ntid.x;
	mov.u32 	%r175, %ntid.y;
	mul.lo.s32 	%r176, %r174, %r175;
	shl.b32 	%r177, %r176, 4;
	add.s32 	%r736, %r736, %r177;
	shl.b32 	%r178, %r176, 2;
	add.s32 	%r735, %r735, %r178;
	add.s32 	%r734, %r734, %r177;
	add.s32 	%r733, %r733, %r178;
	add.s32 	%r732, %r732, %r177;
	add.s32 	%r731, %r731, %r178;
	add.s32 	%r730, %r730, %r178;
	add.s32 	%r729, %r729, %r177;
	setp.ne.s32 	%p19, %r737, 0;
	mov.u32 	%r738, %r4;
	@%p19 bra 	$L__BB0_4;
$L__BB0_21:
	setp.eq.s32 	%p20, %r3, 0;
	@%p20 bra 	$L__BB0_36;
	mov.u32 	%r179, %ntid.x;
	mov.u32 	%r180, %ntid.y;
	mul.lo.s32 	%r181, %r179, %r180;
	mov.u32 	%r182, %tid.y;
	mov.u32 	%r183, %tid.x;
	mad.lo.s32 	%r184, %r182, %r179, %r183;
	mad.lo.s32 	%r34, %r738, %r181, %r184;
	shl.b32 	%r185, %r34, 2;
	setp.gt.u32 	%p21, %r185, 4095;
	@%p21 bra 	$L__BB0_26;
	ld.param.u32 	%r636, [_Z16sgemm_vec_transAPKfS0_Pfiiiff_param_4];
	ld.param.u32 	%r617, [_Z16sgemm_vec_transAPKfS0_Pfiiiff_param_3];
	shr.u32 	%r186, %r34, 3;
	and.b32  	%r188, %r185, 28;
	mov.u32 	%r189, %ctaid.y;
	shl.b32 	%r190, %r189, 7;
	add.s32 	%r191, %r186, %r190;
	add.s32 	%r192, %r188, %r728;
	setp.ge.s32 	%p22, %r191, %r617;
	add.s32 	%r193, %r192, 3;
	setp.ge.s32 	%p23, %r193, %r636;
	mov.f32 	%f3219, 0f00000000;
	or.pred  	%p24, %p22, %p23;
	mov.f32 	%f3220, %f3219;
	mov.f32 	%f3221, %f3219;
	mov.f32 	%f3222, %f3219;
	@%p24 bra 	$L__BB0_25;
	ld.param.u32 	%r637, [_Z16sgemm_vec_transAPKfS0_Pfiiiff_param_4];
	ld.param.u64 	%rd109, [_Z16sgemm_vec_transAPKfS0_Pfiiiff_param_0];
	and.b32  	%r199, %r185, 28;
	add.s32 	%r200, %r199, %r728;
	mad.lo.s32 	%r201, %r191, %r637, %r200;
	cvta.to.global.u64 	%rd25, %rd109;
	mul.wide.u32 	%rd26, %r201, 4;
	add.s64 	%rd27, %rd25, %rd26;
	ld.global.nc.v4.f32 	{%f3222, %f3221, %f3220, %f3219}, [%rd27];
$L__BB0_25:
	shl.b32 	%r202, %r34, 11;
	and.b32  	%r203, %r202, 14336;
	mov.u32 	%r204, _ZZ16sgemm_vec_transAPKfS0_PfiiiffE2As;
	add.s32 	%r205, %r204, %r203;
	shr.u32 	%r206, %r34, 1;
	and.b32  	%r207, %r206, 2147483644;
	add.s32 	%r208, %r205, %r207;
	st.shared.f32 	[%r208], %f3222;
	st.shared.f32 	[%r208+512], %f3221;
	st.shared.f32 	[%r208+1024], %f3220;
	st.shared.f32 	[%r208+1536], %f3219;
$L__BB0_26:
	setp.eq.s32 	%p25, %r3, 1;
	@%p25 bra 	$L__BB0_36;
	mad.lo.s32 	%r35, %r179, %r180, %r34;
	shl.b32 	%r211, %r35, 2;
	setp.gt.u32 	%p26, %r211, 4095;
	@%p26 bra 	$L__BB0_31;
	ld.param.u32 	%r638, [_Z16sgemm_vec_transAPKfS0_Pfiiiff_param_4];
	ld.param.u32 	%r618, [_Z16sgemm_vec_transAPKfS0_Pfiiiff_param_3];
	shr.u32 	%r212, %r35, 3;
	and.b32  	%r214, %r211, 28;
	mov.u32 	%r215, %ctaid.y;
	shl.b32 	%r216, %r215, 7;
	add.s32 	%r217, %r212, %r216;
	add.s32 	%r218, %r214, %r728;
	setp.ge.s32 	%p27, %r217, %r618;
	add.s32 	%r219, %r218, 3;
	setp.ge.s32 	%p28, %r219, %r638;
	mov.f32 	%f3223, 0f00000000;
	or.pred  	%p29, %p27, %p28;
	mov.f32 	%f3224, %f3223;
	mov.f32 	%f3225, %f3223;
	mov.f32 	%f3226, %f3223;
	@%p29 bra 	$L__BB0_30;
	ld.param.u32 	%r639, [_Z16sgemm_vec_transAPKfS0_Pfiiiff_param_4];
	ld.param.u64 	%rd110, [_Z16sgemm_vec_transAPKfS0_Pfiiiff_param_0];
	and.b32  	%r225, %r211, 28;
	add.s32 	%r226, %r225, %r728;
	mad.lo.s32 	%r227, %r217, %r639, %r226;
	cvta.to.global.u64 	%rd28, %rd110;
	mul.wide.u32 	%rd29, %r227, 4;
	add.s64 	%rd30, %rd28, %rd29;
	ld.global.nc.v4.f32 	{%f3226, %f3225, %f3224, %f3223}, [%rd30];
$L__BB0_30:
	shl.b32 	%r228, %r35, 11;
	and.b32  	%r229, %r228, 14336;
	mov.u32 	%r230, _ZZ16sgemm_vec_transAPKfS0_PfiiiffE2As;
	add.s32 	%r231, %r230, %r229;
	shr.u32 	%r232, %r35, 1;
	and.b32  	%r233, %r232, 2147483644;
	add.s32 	%r234, %r231, %r233;
	st.shared.f32 	[%r234], %f3226;
	st.shared.f32 	[%r234+512], %f3225;
	st.shared.f32 	[%r234+1024], %f3224;
	st.shared.f32 	[%r234+1536], %f3223;
$L__BB0_31:
	setp.eq.s32 	%p30, %r3, 2;
	@%p30 bra 	$L__BB0_36;
	mad.lo.s32 	%r36, %r179, %r180, %r35;
	shl.b32 	%r237, %r36, 2;
	setp.gt.u32 	%p31, %r237, 4095;
	@%p31 bra 	$L__BB0_36;
	ld.param.u32 	%r640, [_Z16sgemm_vec_transAPKfS0_Pfiiiff_param_4];
	ld.param.u32 	%r619, [_Z16sgemm_vec_transAPKfS0_Pfiiiff_param_3];
	shr.u32 	%r37, %r36, 3;
	and.b32  	%r38, %r237, 28;
	mov.u32 	%r239, %ctaid.y;
	shl.b32 	%r240, %r239, 7;
	add.s32 	%r241, %r37, %r240;
	add.s32 	%r242, %r38, %r728;
	setp.ge.s32 	%p32, %r241, %r619;
	add.s32 	%r243, %r242, 3;
	setp.ge.s32 	%p33, %r243, %r640;
	mov.f32 	%f3227, 0f00000000;
	or.pred  	%p34, %p32, %p33;
	mov.f32 	%f3228, %f3227;
	mov.f32 	%f3229, %f3227;
	mov.f32 	%f3230, %f3227;
	@%p34 bra 	$L__BB0_35;
	ld.param.u32 	%r641, [_Z16sgemm_vec_transAPKfS0_Pfiiiff_param_4];
	ld.param.u64 	%rd111, [_Z16sgemm_vec_transAPKfS0_Pfiiiff_param_0];
	mad.lo.s32 	%r248, %r241, %r641, %r242;
	cvta.to.global.u64 	%rd31, %rd111;
	mul.wide.u32 	%rd32, %r248, 4;
	add.s64 	%rd33, %rd31, %rd32;
	ld.global.nc.v4.f32 	{%f3230, %f3229, %f3228, %f3227}, [%rd33];
$L__BB0_35:
	shl.b32 	%r249, %r38, 9;
	mov.u32 	%r250, _ZZ16sgemm_vec_transAPKfS0_PfiiiffE2As;
	add.s32 	%r251, %r250, %r249;
	shl.b32 	%r252, %r37, 2;
	add.s32 	%r253, %r251, %r252;
	st.shared.f32 	[%r253], %f3230;
	st.shared.f32 	[%r253+512], %f3229;
	st.shared.f32 	[%r253+1024], %f3228;
	st.shared.f32 	[%r253+1536], %f3227;
$L__BB0_36:
	mov.b32 	%r740, 0;
	@%p2 bra 	$L__BB0_55;
	mov.b32 	%r739, 0;
$L__BB0_38:
	mov.u32 	%r256, %ntid.x;
	mov.u32 	%r257, %ntid.y;
	mul.lo.s32 	%r258, %r256, %r257;
	mov.u32 	%r259, %tid.y;
	mov.u32 	%r260, %tid.x;
	mad.lo.s32 	%r261, %r259, %r256, %r260;
	mad.lo.s32 	%r262, %r739, %r258, %r261;
	shl.b32 	%r263, %r262, 2;
	setp.gt.u32 	%p36, %r263, 4095;
	@%p36 bra 	$L__BB0_42;
	ld.param.u32 	%r650, [_Z16sgemm_vec_transAPKfS0_Pfiiiff_param_5];
	ld.param.u32 	%r642, [_Z16sgemm_vec_transAPKfS0_Pfiiiff_param_4];
	mov.u32 	%r267, %tid.y;
	mov.u32 	%r268, %tid.x;
	mad.lo.s32 	%r269, %r267, %r256, %r268;
	mad.lo.s32 	%r270, %r739, %r258, %r269;
	shr.u32 	%r271, %r270, 5;
	shl.b32 	%r272, %r270, 2;
	and.b32  	%r273, %r272, 124;
	add.s32 	%r274, %r271, %r728;
	mov.u32 	%r275, %ctaid.x;
	shl.b32 	%r276, %r275, 7;
	or.b32  	%r277, %r273, %r276;
	setp.ge.s32 	%p37, %r274, %r642;
	add.s32 	%r279, %r277, 3;
	setp.ge.s32 	%p38, %r279, %r650;
	mov.f32 	%f3231, 0f00000000;
	or.pred  	%p39, %p37, %p38;
	mov.f32 	%f3232, %f3231;
	mov.f32 	%f3233, %f3231;
	mov.f32 	%f3234, %f3231;
	@%p39 bra 	$L__BB0_41;
	ld.param.u32 	%r651, [_Z16sgemm_vec_transAPKfS0_Pfiiiff_param_5];
	ld.param.u64 	%rd112, [_Z16sgemm_vec_transAPKfS0_Pfiiiff_param_1];
	mov.u32 	%r281, %ntid.y;
	mul.lo.s32 	%r282, %r256, %r281;
	mov.u32 	%r283, %tid.y;
	mov.u32 	%r284, %tid.x;
	mad.lo.s32 	%r285, %r283, %r256, %r284;
	mad.lo.s32 	%r286, %r739, %r282, %r285;
	shr.u32 	%r287, %r286, 5;
	add.s32 	%r288, %r287, %r728;
	shl.b32 	%r289, %r286, 2;
	and.b32  	%r290, %r289, 124;
	mov.u32 	%r291, %ctaid.x;
	shl.b32 	%r292, %r291, 7;
	or.b32  	%r293, %r290, %r292;
	mad.lo.s32 	%r294, %r288, %r651, %r293;
	cvta.to.global.u64 	%rd34, %rd112;
	mul.wide.s32 	%rd35, %r294, 4;
	add.s64 	%rd36, %rd34, %rd35;
	ld.global.nc.v4.f32 	{%f3234, %f3233, %f3232, %f3231}, [%rd36];
$L__BB0_41:
	mov.u32 	%r296, %ntid.y;
	mul.lo.s32 	%r297, %r256, %r296;
	mov.u32 	%r298, %tid.y;
	mov.u32 	%r299, %tid.x;
	mad.lo.s32 	%r300, %r298, %r256, %r299;
	mad.lo.s32 	%r301, %r739, %r297, %r300;
	shl.b32 	%r302, %r301, 4;
	and.b32  	%r303, %r302, -512;
	mov.u32 	%r304, _ZZ16sgemm_vec_transAPKfS0_PfiiiffE2Bs;
	add.s32 	%r305, %r304, %r303;
	and.b32  	%r306, %r302, 496;
	add.s32 	%r307, %r305, %r306;
	st.shared.f32 	[%r307], %f3234;
	st.shared.f32 	[%r307+4], %f3233;
	st.shared.f32 	[%r307+8], %f3232;
	st.shared.f32 	[%r307+12], %f3231;
$L__BB0_42:
	mov.u32 	%r309, %ntid.y;
	mul.lo.s32 	%r310, %r256, %r309;
	mov.u32 	%r311, %tid.y;
	mov.u32 	%r312, %tid.x;
	mad.lo.s32 	%r313, %r311, %r256, %r312;
	mad.lo.s32 	%r314, %r739, %r310, %r313;
	add.s32 	%r315, %r314, %r310;
	shl.b32 	%r316, %r315, 2;
	setp.gt.u32 	%p40, %r316, 4095;
	@%p40 bra 	$L__BB0_46;
	ld.param.u32 	%r652, [_Z16sgemm_vec_transAPKfS0_Pfiiiff_param_5];
	ld.param.u32 	%r643, [_Z16sgemm_vec_transAPKfS0_Pfiiiff_param_4];
	mov.u32 	%r320, %tid.y;
	mov.u32 	%r321, %tid.x;
	mad.lo.s32 	%r322, %r320, %r256, %r321;
	mad.lo.s32 	%r323, %r739, %r310, %r322;
	add.s32 	%r324, %r323, %r310;
	shr.u32 	%r325, %r324, 5;
	shl.b32 	%r326, %r324, 2;
	and.b32  	%r327, %r326, 124;
	add.s32 	%r328, %r325, %r728;
	mov.u32 	%r329, %ctaid.x;
	shl.b32 	%r330, %r329, 7;
	or.b32  	%r331, %r327, %r330;
	setp.ge.s32 	%p41, %r328, %r643;
	add.s32 	%r333, %r331, 3;
	setp.ge.s32 	%p42, %r333, %r652;
	mov.f32 	%f3235, 0f00000000;
	or.pred  	%p43, %p41, %p42;
	mov.f32 	%f3236, %f3235;
	mov.f32 	%f3237, %f3235;
	mov.f32 	%f3238, %f3235;
	@%p43 bra 	$L__BB0_45;
	ld.param.u32 	%r653, [_Z16sgemm_vec_transAPKfS0_Pfiiiff_param_5];
	ld.param.u64 	%rd113, [_Z16sgemm_vec_transAPKfS0_Pfiiiff_param_1];
	mov.u32 	%r335, %ntid.y;
	mul.lo.s32 	%r336, %r256, %r335;
	mov.u32 	%r337, %tid.y;
	mov.u32 	%r338, %tid.x;
	mad.lo.s32 	%r339, %r337, %r256, %r338;
	mad.lo.s32 	%r340, %r739, %r336, %r339;
	add.s32 	%r341, %r340, %r336;
	shr.u32 	%r342, %r341, 5;
	add.s32 	%r343, %r342, %r728;
	shl.b32 	%r344, %r341, 2;
	and.b32  	%r345, %r344, 124;
	mov.u32 	%r346, %ctaid.x;
	shl.b32 	%r347, %r346, 7;
	or.b32  	%r348, %r345, %r347;
	mad.lo.s32 	%r349, %r343, %r653, %r348;
	cvta.to.global.u64 	%rd37, %rd113;
	mul.wide.s32 	%rd38, %r349, 4;
	add.s64 	%rd39, %rd37, %rd38;
	ld.global.nc.v4.f32 	{%f3238, %f3237, %f3236, %f3235}, [%rd39];
$L__BB0_45:
	mov.u32 	%r351, %ntid.y;
	mul.lo.s32 	%r352, %r256, %r351;
	mov.u32 	%r353, %tid.y;
	mov.u32 	%r354, %tid.x;
	mad.lo.s32 	%r355, %r353, %r256, %r354;
	mad.lo.s32 	%r356, %r739, %r352, %r355;
	add.s32 	%r357, %r356, %r352;
	shl.b32 	%r358, %r357, 4;
	and.b32  	%r359, %r358, -512;
	mov.u32 	%r360, _ZZ16sgemm_vec_transAPKfS0_PfiiiffE2Bs;
	add.s32 	%r361, %r360, %r359;
	and.b32  	%r362, %r358, 496;
	add.s32 	%r363, %r361, %r362;
	st.shared.f32 	[%r363], %f3238;
	st.shared.f32 	[%r363+4], %f3237;
	st.shared.f32 	[%r363+8], %f3236;
	st.shared.f32 	[%r363+12], %f3235;
$L__BB0_46:
	mov.u32 	%r365, %ntid.y;
	mul.lo.s32 	%r366, %r256, %r365;
	mov.u32 	%r367, %tid.y;
	mov.u32 	%r368, %tid.x;
	mad.lo.s32 	%r369, %r367, %r256, %r368;
	mad.lo.s32 	%r370, %r739, %r366, %r369;
	add.s32 	%r371, %r370, %r366;
	add.s32 	%r40, %r371, %r366;
	shl.b32 	%r372, %r40, 2;
	setp.gt.u32 	%p44, %r372, 4095;
	@%p44 bra 	$L__BB0_50;
	ld.param.u32 	%r654, [_Z16sgemm_vec_transAPKfS0_Pfiiiff_param_5];
	ld.param.u32 	%r644, [_Z16sgemm_vec_transAPKfS0_Pfiiiff_param_4];
	shr.u32 	%r373, %r40, 5;
	and.b32  	%r375, %r372, 124;
	add.s32 	%r376, %r373, %r728;
	mov.u32 	%r377, %ctaid.x;
	shl.b32 	%r378, %r377, 7;
	or.b32  	%r379, %r375, %r378;
	setp.ge.s32 	%p45, %r376, %r644;
	add.s32 	%r381, %r379, 3;
	setp.ge.s32 	%p46, %r381, %r654;
	mov.f32 	%f3239, 0f00000000;
	or.pred  	%p47, %p45, %p46;
	mov.f32 	%f3240, %f3239;
	mov.f32 	%f3241, %f3239;
	mov.f32 	%f3242, %f3239;
	@%p47 bra 	$L__BB0_49;
	ld.param.u32 	%r655, [_Z16sgemm_vec_transAPKfS0_Pfiiiff_param_5];
	ld.param.u64 	%rd114, [_Z16sgemm_vec_transAPKfS0_Pfiiiff_param_1];
	shl.b32 	%r384, %r40, 2;
	and.b32  	%r385, %r384, 124;
	mov.u32 	%r386, %ctaid.x;
	shl.b32 	%r387, %r386, 7;
	or.b32  	%r388, %r385, %r387;
	mad.lo.s32 	%r389, %r376, %r655, %r388;
	cvta.to.global.u64 	%rd40, %rd114;
	mul.wide.s32 	%rd41, %r389, 4;
	add.s64 	%rd42, %rd40, %rd41;
	ld.global.nc.v4.f32 	{%f3242, %f3241, %f3240, %f3239}, [%rd42];
$L__BB0_49:
	shl.b32 	%r390, %r40, 4;
	and.b32  	%r391, %r390, -512;
	mov.u32 	%r392, _ZZ16sgemm_vec_transAPKfS0_PfiiiffE2Bs;
	add.s32 	%r393, %r392, %r391;
	and.b32  	%r394, %r390, 496;
	add.s32 	%r395, %r393, %r394;
	st.shared.f32 	[%r395], %f3242;
	st.shared.f32 	[%r395+4], %f3241;
	st.shared.f32 	[%r395+8], %f3240;
	st.shared.f32 	[%r395+12], %f3239;
$L__BB0_50:
	mov.u32 	%r397, %ntid.y;
	mad.lo.s32 	%r398, %r256, %r397, %r40;
	shl.b32 	%r399, %r398, 2;
	setp.gt.u32 	%p48, %r399, 4095;
	@%p48 bra 	$L__BB0_54;
	ld.param.u32 	%r656, [_Z16sgemm_vec_transAPKfS0_Pfiiiff_param_5];
	ld.param.u32 	%r645, [_Z16sgemm_vec_transAPKfS0_Pfiiiff_param_4];
	mul.lo.s32 	%r402, %r256, %r397;
	mov.u32 	%r403, %tid.y;
	mov.u32 	%r404, %tid.x;
	mad.lo.s32 	%r405, %r403, %r256, %r404;
	mad.lo.s32 	%r406, %r739, %r402, %r405;
	add.s32 	%r407, %r406, %r402;
	add.s32 	%r408, %r407, %r402;
	add.s32 	%r409, %r408, %r402;
	shr.u32 	%r410, %r409, 5;
	shl.b32 	%r411, %r409, 2;
	and.b32  	%r412, %r411, 124;
	add.s32 	%r413, %r410, %r728;
	mov.u32 	%r414, %ctaid.x;
	shl.b32 	%r415, %r414, 7;
	or.b32  	%r416, %r412, %r415;
	setp.ge.s32 	%p49, %r413, %r645;
	add.s32 	%r418, %r416, 3;
	setp.ge.s32 	%p50, %r418, %r656;
	mov.f32 	%f3243, 0f00000000;
	or.pred  	%p51, %p49, %p50;
	mov.f32 	%f3244, %f3243;
	mov.f32 	%f3245, %f3243;
	mov.f32 	%f3246, %f3243;
	@%p51 bra 	$L__BB0_53;
	ld.param.u32 	%r657, [_Z16sgemm_vec_transAPKfS0_Pfiiiff_param_5];
	ld.param.u64 	%rd115, [_Z16sgemm_vec_transAPKfS0_Pfiiiff_param_1];
	mov.u32 	%r420, %ntid.y;
	mul.lo.s32 	%r421, %r256, %r420;
	mov.u32 	%r422, %tid.y;
	mov.u32 	%r423, %tid.x;
	mad.lo.s32 	%r424, %r422, %r256, %r423;
	mad.lo.s32 	%r425, %r739, %r421, %r424;
	add.s32 	%r426, %r425, %r421;
	add.s32 	%r427, %r426, %r421;
	add.s32 	%r428, %r427, %r421;
	shr.u32 	%r429, %r428, 5;
	add.s32 	%r430, %r429, %r728;
	mov.u32 	%r431, %ctaid.x;
	shl.b32 	%r432, %r431, 7;
	shl.b32 	%r433, %r428, 2;
	and.b32  	%r434, %r433, 124;
	or.b32  	%r435, %r434, %r432;
	mad.lo.s32 	%r436, %r430, %r657, %r435;
	cvta.to.global.u64 	%rd43, %rd115;
	mul.wide.s32 	%rd44, %r436, 4;
	add.s64 	%rd45, %rd43, %rd44;
	ld.global.nc.v4.f32 	{%f3246, %f3245, %f3244, %f3243}, [%rd45];
$L__BB0_53:
	mov.u32 	%r438, %ntid.y;
	mul.lo.s32 	%r439, %r256, %r438;
	mov.u32 	%r440, %tid.y;
	mov.u32 	%r441, %tid.x;
	mad.lo.s32 	%r442, %r440, %r256, %r441;
	mad.lo.s32 	%r443, %r739, %r439, %r442;
	add.s32 	%r444, %r443, %r439;
	add.s32 	%r445, %r444, %r439;
	add.s32 	%r446, %r445, %r439;
	shl.b32 	%r447, %r446, 4;
	and.b32  	%r448, %r447, -512;
	mov.u32 	%r449, _ZZ16sgemm_vec_transAPKfS0_PfiiiffE2Bs;
	add.s32 	%r450, %r449, %r448;
	and.b32  	%r451, %r447, 496;
	add.s32 	%r452, %r450, %r451;
	st.shared.f32 	[%r452], %f3246;
	st.shared.f32 	[%r452+4], %f3245;
	st.shared.f32 	[%r452+8], %f3244;
	st.shared.f32 	[%r452+12], %f3243;
$L__BB0_54:
	add.s32 	%r739, %r739, 4;
	setp.ne.s32 	%p52, %r739, %r4;
	mov.u32 	%r740, %r4;
	@%p52 bra 	$L__BB0_38;
$L__BB0_55:
	@%p20 bra 	$L__BB0_70;
	mov.u32 	%r453, %ntid.x;
	mov.u32 	%r454, %ntid.y;
	mul.lo.s32 	%r455, %r453, %r454;
	mov.u32 	%r456, %tid.y;
	mov.u32 	%r457, %tid.x;
	mad.lo.s32 	%r458, %r456, %r453, %r457;
	mad.lo.s32 	%r43, %r740, %r455, %r458;
	shl.b32 	%r459, %r43, 2;
	setp.gt.u32 	%p54, %r459, 4095;
	@%p54 bra 	$L__BB0_60;
	ld.param.u32 	%r658, [_Z16sgemm_vec_transAPKfS0_Pfiiiff_param_5];
	ld.param.u32 	%r646, [_Z16sgemm_vec_transAPKfS0_Pfiiiff_param_4];
	shr.u32 	%r460, %r43, 5;
	and.b32  	%r462, %r459, 124;
	add.s32 	%r463, %r460, %r728;
	mov.u32 	%r464, %ctaid.x;
	shl.b32 	%r465, %r464, 7;
	or.b32  	%r466, %r462, %r465;
	setp.ge.s32 	%p55, %r463, %r646;
	add.s32 	%r468, %r466, 3;
	setp.ge.s32 	%p56, %r468, %r658;
	mov.f32 	%f3247, 0f00000000;
	or.pred  	%p57, %p55, %p56;
	mov.f32 	%f3248, %f3247;
	mov.f32 	%f3249, %f3247;
	mov.f32 	%f3250, %f3247;
	@%p57 bra 	$L__BB0_59;
	ld.param.u32 	%r659, [_Z16sgemm_vec_transAPKfS0_Pfiiiff_param_5];
	ld.param.u64 	%rd116, [_Z16sgemm_vec_transAPKfS0_Pfiiiff_param_1];
	shl.b32 	%r471, %r43, 2;
	and.b32  	%r472, %r471, 124;
	mov.u32 	%r473, %ctaid.x;
	shl.b32 	%r474, %r473, 7;
	or.b32  	%r475, %r472, %r474;
	mad.lo.s32 	%r476, %r463, %r659, %r475;
	cvta.to.global.u64 	%rd46, %rd116;
	mul.wide.s32 	%rd47, %r476, 4;
	add.s64 	%rd48, %rd46, %rd47;
	ld.global.nc.v4.f32 	{%f3250, %f3249, %f3248, %f3247}, [%rd48];
$L__BB0_59:
	shl.b32 	%r477, %r43, 4;
	and.b32  	%r478, %r477, -512;
	mov.u32 	%r479, _ZZ16sgemm_vec_transAPKfS0_PfiiiffE2Bs;
	add.s32 	%r480, %r479, %r478;
	and.b32  	%r481, %r477, 496;
	add.s32 	%r482, %r480, %r481;
	st.shared.f32 	[%r482], %f3250;
	st.shared.f32 	[%r482+4], %f3249;
	st.shared.f32 	[%r482+8], %f3248;
	st.shared.f32 	[%r482+12], %f3247;
$L__BB0_60:
	setp.eq.s32 	%p58, %r3, 1;
	@%p58 bra 	$L__BB0_70;
	mad.lo.s32 	%r44, %r453, %r454, %r43;
	shl.b32 	%r485, %r44, 2;
	setp.gt.u32 	%p59, %r485, 4095;
	@%p59 bra 	$L__BB0_65;
	ld.param.u32 	%r660, [_Z16sgemm_vec_transAPKfS0_Pfiiiff_param_5];
	ld.param.u32 	%r647, [_Z16sgemm_vec_transAPKfS0_Pfiiiff_param_4];
	shr.u32 	%r486, %r44, 5;
	and.b32  	%r488, %r485, 124;
	add.s32 	%r489, %r486, %r728;
	mov.u32 	%r490, %ctaid.x;
	shl.b32 	%r491, %r490, 7;
	or.b32  	%r492, %r488, %r491;
	setp.ge.s32 	%p60, %r489, %r647;
	add.s32 	%r494, %r492, 3;
	setp.ge.s32 	%p61, %r494, %r660;
	mov.f32 	%f3251, 0f00000000;
	or.pred  	%p62, %p60, %p61;
	mov.f32 	%f3252, %f3251;
	mov.f32 	%f3253, %f3251;
	mov.f32 	%f3254, %f3251;
	@%p62 bra 	$L__BB0_64;
	ld.param.u32 	%r661, [_Z16sgemm_vec_transAPKfS0_Pfiiiff_param_5];
	ld.param.u64 	%rd117, [_Z16sgemm_vec_transAPKfS0_Pfiiiff_param_1];
	and.b32  	%r498, %r485, 124;
	mov.u32 	%r499, %ctaid.x;
	shl.b32 	%r500, %r499, 7;
	or.b32  	%r501, %r498, %r500;
	mad.lo.s32 	%r502, %r489, %r661, %r501;
	cvta.to.global.u64 	%rd49, %rd117;
	mul.wide.s32 	%rd50, %r502, 4;
	add.s64 	%rd51, %rd49, %rd50;
	ld.global.nc.v4.f32 	{%f3254, %f3253, %f3252, %f3251}, [%rd51];
$L__BB0_64:
	shl.b32 	%r503, %r44, 4;
	and.b32  	%r504, %r503, -512;
	mov.u32 	%r505, _ZZ16sgemm_vec_transAPKfS0_PfiiiffE2Bs;
	add.s32 	%r506, %r505, %r504;
	and.b32  	%r507, %r503, 496;
	add.s32 	%r508, %r506, %r507;
	st.shared.f32 	[%r508], %f3254;
	st.shared.f32 	[%r508+4], %f3253;
	st.shared.f32 	[%r508+8], %f3252;
	st.shared.f32 	[%r508+12], %f3251;
$L__BB0_65:
	setp.eq.s32 	%p63, %r3, 2;
	@%p63 bra 	$L__BB0_70;
	mov.u32 	%r510, %ntid.y;
	mad.lo.s32 	%r45, %r453, %r510, %r44;
	shl.b32 	%r511, %r45, 2;
	setp.gt.u32 	%p64, %r511, 4095;
	@%p64 bra 	$L__BB0_70;
	ld.param.u32 	%r662, [_Z16sgemm_vec_transAPKfS0_Pfiiiff_param_5];
	ld.param.u32 	%r648, [_Z16sgemm_vec_transAPKfS0_Pfiiiff_param_4];
	shr.u32 	%r46, %r45, 5;
	and.b32  	%r47, %r511, 124;
	add.s32 	%r513, %r46, %r728;
	mov.u32 	%r514, %ctaid.x;
	shl.b32 	%r515, %r514, 7;
	or.b32  	%r516, %r47, %r515;
	setp.ge.s32 	%p65, %r513, %r648;
	add.s32 	%r518, %r516, 3;
	setp.ge.s32 	%p66, %r518, %r662;
	mov.f32 	%f3255, 0f00000000;
	or.pred  	%p67, %p65, %p66;
	mov.f32 	%f3256, %f3255;
	mov.f32 	%f3257, %f3255;
	mov.f32 	%f3258, %f3255;
	@%p67 bra 	$L__BB0_69;
	ld.param.u32 	%r663, [_Z16sgemm_vec_transAPKfS0_Pfiiiff_param_5];
	ld.param.u64 	%rd118, [_Z16sgemm_vec_transAPKfS0_Pfiiiff_param_1];
	mad.lo.s32 	%r523, %r513, %r663, %r516;
	cvta.to.global.u64 	%rd52, %rd118;
	mul.wide.s32 	%rd53, %r523, 4;
	add.s64 	%rd54, %rd52, %rd53;
	ld.global.nc.v4.f32 	{%f3258, %f3257, %f3256, %f3255}, [%rd54];
$L__BB0_69:
	shl.b32 	%r524, %r46, 9;
	mov.u32 	%r525, _ZZ16sgemm_vec_transAPKfS0_PfiiiffE2Bs;
	add.s32 	%r526, %r525, %r524;
	shl.b32 	%r527, %r47, 2;
	add.s32 	%r528, %r526, %r527;
	st.shared.f32 	[%r528], %f3258;
	st.shared.f32 	[%r528+4], %f3257;
	st.shared.f32 	[%r528+8], %f3256;
	st.shared.f32 	[%r528+12], %f3255;
$L__BB0_70:
	ld.param.u32 	%r649, [_Z16sgemm_vec_transAPKfS0_Pfiiiff_param_4];
	bar.sync 	0;
	mov.u32 	%r529, %tid.y;
	shl.b32 	%r530, %r529, 5;
	mov.u32 	%r531, _ZZ16sgemm_vec_transAPKfS0_PfiiiffE2As;
	add.s32 	%r532, %r531, %r530;
	ld.shared.f32 	%f323, [%r532];
	ld.shared.f32 	%f324, [%r532+4];
	ld.shared.f32 	%f325, [%r532+8];
	ld.shared.f32 	%f326, [%r532+12];
	ld.shared.f32 	%f327, [%r532+16];
	ld.shared.f32 	%f328, [%r532+20];
	ld.shared.f32 	%f329, [%r532+24];
	ld.shared.f32 	%f330, [%r532+28];
	mov.u32 	%r533, %tid.x;
	shl.b32 	%r534, %r533, 5;
	mov.u32 	%r535, _ZZ16sgemm_vec_transAPKfS0_PfiiiffE2Bs;
	add.s32 	%r536, %r535, %r534;
	ld.shared.f32 	%f331, [%r536];
	ld.shared.f32 	%f332, [%r536+4];
	ld.shared.f32 	%f333, [%r536+8];
	ld.shared.f32 	%f334, [%r536+12];
	ld.shared.f32 	%f335, [%r536+16];
	ld.shared.f32 	%f336, [%r536+20];
	ld.shared.f32 	%f337, [%r536+24];
	ld.shared.f32 	%f338, [%r536+28];
	fma.rn.f32 	%f339, %f323, %f331, %f3306;
	fma.rn.f32 	%f340, %f323, %f332, %f3305;
	fma.rn.f32 	%f341, %f323, %f333, %f3304;
	fma.rn.f32 	%f342, %f323, %f334, %f3303;
	fma.rn.f32 	%f343, %f323, %f335, %f3302;
	fma.rn.f32 	%f344, %f323, %f336, %f3301;
	fma.rn.f32 	%f345, %f323, %f337, %f3300;
	fma.rn.f32 	%f346, %f323, %f338, %f3299;
	fma.rn.f32 	%f347, %f324, %f331, %f3298;
	fma.rn.f32 	%f348, %f324, %f332, %f3297;
	fma.rn.f32 	%f349, %f324, %f333, %f3296;
	fma.rn.f32 	%f350, %f324, %f334, %f3295;
	fma.rn.f32 	%f351, %f324, %f335, %f3294;
	fma.rn.f32 	%f352, %f324, %f336, %f3293;
	fma.rn.f32 	%f353, %f324, %f337, %f3292;
	fma.rn.f32 	%f354, %f324, %f338, %f3291;
	fma.rn.f32 	%f355, %f325, %f331, %f3290;
	fma.rn.f32 	%f356, %f325, %f332, %f3289;
	fma.rn.f32 	%f357, %f325, %f333, %f3288;
	fma.rn.f32 	%f358, %f325, %f334, %f3287;
	fma.rn.f32 	%f359, %f325, %f335, %f3286;
	fma.rn.f32 	%f360, %f325, %f336, %f3285;
	fma.rn.f32 	%f361, %f325, %f337, %f3284;
	fma.rn.f32 	%f362, %f325, %f338, %f3283;
	fma.rn.f32 	%f363, %f326, %f331, %f3282;
	fma.rn.f32 	%f364, %f326, %f332, %f3281;
	fma.rn.f32 	%f365, %f326, %f333, %f3280;
	fma.rn.f32 	%f366, %f326, %f334, %f3279;
	fma.rn.f32 	%f367, %f326, %f335, %f3278;
	fma.rn.f32 	%f368, %f326, %f336, %f3277;
	fma.rn.f32 	%f369, %f326, %f337, %f3276;
	fma.rn.f32 	%f370, %f326, %f338, %f3275;
	fma.rn.f32 	%f371, %f327, %f331, %f3274;
	fma.rn.f32 	%f372, %f327, %f332, %f3273;
	fma.rn.f32 	%f373, %f327, %f333, %f3272;
	fma.rn.f32 	%f374, %f327, %f334, %f3271;
	fma.rn.f32 	%f375, %f327, %f335, %f3270;
	fma.rn.f32 	%f376, %f327, %f336, %f3269;
	fma.rn.f32 	%f377, %f327, %f337, %f3268;
	fma.rn.f32 	%f378, %f327, %f338, %f3267;
	fma.rn.f32 	%f379, %f328, %f331, %f3266;
	fma.rn.f32 	%f380, %f328, %f332, %f3265;
	fma.rn.f32 	%f381, %f328, %f333, %f3264;
	fma.rn.f32 	%f382, %f328, %f334, %f3263;
	fma.rn.f32 	%f383, %f328, %f335, %f3262;
	fma.rn.f32 	%f384, %f328, %f336, %f3261;
	fma.rn.f32 	%f385, %f328, %f337, %f3260;
	fma.rn.f32 	%f386, %f328, %f338, %f3259;
	fma.rn.f32 	%f387, %f329, %f331, %f3307;
	fma.rn.f32 	%f388, %f329, %f332, %f3308;
	fma.rn.f32 	%f389, %f329, %f333, %f3309;
	fma.rn.f32 	%f390, %f329, %f334, %f3310;
	fma.rn.f32 	%f391, %f329, %f335, %f3311;
	fma.rn.f32 	%f392, %f329, %f336, %f3312;
	fma.rn.f32 	%f393, %f329, %f337, %f3313;
	fma.rn.f32 	%f394, %f329, %f338, %f3314;
	fma.rn.f32 	%f395, %f330, %f331, %f3315;
	fma.rn.f32 	%f396, %f330, %f332, %f3316;
	fma.rn.f32 	%f397, %f330, %f333, %f3317;
	fma.rn.f32 	%f398, %f330, %f334, %f3318;
	fma.rn.f32 	%f399, %f330, %f335, %f3319;
	fma.rn.f32 	%f400, %f330, %f336, %f3320;
	fma.rn.f32 	%f401, %f330, %f337, %f3321;
	fma.rn.f32 	%f402, %f330, %f338, %f3322;
	ld.shared.f32 	%f403, [%r532+512];
	ld.shared.f32 	%f404, [%r532+516];
	ld.shared.f32 	%f405, [%r532+520];
	ld.shared.f32 	%f406, [%r532+524];
	ld.shared.f32 	%f407, [%r532+528];
	ld.shared.f32 	%f408, [%r532+532];
	ld.shared.f32 	%f409, [%r532+536];
	ld.shared.f32 	%f410, [%r532+540];
	ld.shared.f32 	%f411, [%r536+512];
	ld.shared.f32 	%f412, [%r536+516];
	ld.shared.f32 	%f413, [%r536+520];
	ld.shared.f32 	%f414, [%r536+524];
	ld.shared.f32 	%f415, [%r536+528];
	ld.shared.f32 	%f416, [%r536+532];
	ld.shared.f32 	%f417, [%r536+536];
	ld.shared.f32 	%f418, [%r536+540];
	fma.rn.f32 	%f419, %f403, %f411, %f339;
	fma.rn.f32 	%f420, %f403, %f412, %f340;
	fma.rn.f32 	%f421, %f403, %f413, %f341;
	fma.rn.f32 	%f422, %f403, %f414, %f342;
	fma.rn.f32 	%f423, %f403, %f415, %f343;
	fma.rn.f32 	%f424, %f403, %f416, %f344;
	fma.rn.f32 	%f425, %f403, %f417, %f345;
	fma.rn.f32 	%f426, %f403, %f418, %f346;
	fma.rn.f32 	%f427, %f404, %f411, %f347;
	fma.rn.f32 	%f428, %f404, %f412, %f348;
	fma.rn.f32 	%f429, %f404, %f413, %f349;
	fma.rn.f32 	%f430, %f404, %f414, %f350;
	fma.rn.f32 	%f431, %f404, %f415, %f351;
	fma.rn.f32 	%f432, %f404, %f416, %f352;
	fma.rn.f32 	%f433, %f404, %f417, %f353;
	fma.rn.f32 	%f434, %f404, %f418, %f354;
	fma.rn.f32 	%f435, %f405, %f411, %f355;
	fma.rn.f32 	%f436, %f405, %f412, %f356;
	fma.rn.f32 	%f437, %f405, %f413, %f357;
	fma.rn.f32 	%f438, %f405, %f414, %f358;
	fma.rn.f32 	%f439, %f405, %f415, %f359;
	fma.rn.f32 	%f440, %f405, %f416, %f360;
	fma.rn.f32 	%f441, %f405, %f417, %f361;
	fma.rn.f32 	%f442, %f405, %f418, %f362;
	fma.rn.f32 	%f443, %f406, %f411, %f363;
	fma.rn.f32 	%f444, %f406, %f412, %f364;
	fma.rn.f32 	%f445, %f406, %f413, %f365;
	fma.rn.f32 	%f446, %f406, %f414, %f366;
	fma.rn.f32 	%f447, %f406, %f415, %f367;
	fma.rn.f32 	%f448, %f406, %f416, %f368;
	fma.rn.f32 	%f449, %f406, %f417, %f369;
	fma.rn.f32 	%f450, %f406, %f418, %f370;
	fma.rn.f32 	%f451, %f407, %f411, %f371;
	fma.rn.f32 	%f452, %f407, %f412, %f372;
	fma.rn.f32 	%f453, %f407, %f413, %f373;
	fma.rn.f32 	%f454, %f407, %f414, %f374;
	fma.rn.f32 	%f455, %f407, %f415, %f375;
	fma.rn.f32 	%f456, %f407, %f416, %f376;
	fma.rn.f32 	%f457, %f407, %f417, %f377;
	fma.rn.f32 	%f458, %f407, %f418, %f378;
	fma.rn.f32 	%f459, %f408, %f411, %f379;
	fma.rn.f32 	%f460, %f408, %f412, %f380;
	fma.rn.f32 	%f461, %f408, %f413, %f381;
	fma.rn.f32 	%f462, %f408, %f414, %f382;
	fma.rn.f32 	%f463, %f408, %f415, %f383;
	fma.rn.f32 	%f464, %f408, %f416, %f384;
	fma.rn.f32 	%f465, %f408, %f417, %f385;
	fma.rn.f32 	%f466, %f408, %f418, %f386;
	fma.rn.f32 	%f467, %f409, %f411, %f387;
	fma.rn.f32 	%f468, %f409, %f412, %f388;
	fma.rn.f32 	%f469, %f409, %f413, %f389;
	fma.rn.f32 	%f470, %f409, %f414, %f390;
	fma.rn.f32 	%f471, %f409, %f415, %f391;
	fma.rn.f32 	%f472, %f409, %f416, %f392;
	fma.rn.f32 	%f473, %f409, %f417, %f393;
	fma.rn.f32 	%f474, %f409, %f418, %f394;
	fma.rn.f32 	%f475, %f410, %f411, %f395;
	fma.rn.f32 	%f476, %f410, %f412, %f396;
	fma.rn.f32 	%f477, %f410, %f413, %f397;
	fma.rn.f32 	%f478, %f410, %f414, %f398;
	fma.rn.f32 	%f479, %f410, %f415, %f399;
	fma.rn.f32 	%f480, %f410, %f416, %f400;
	fma.rn.f32 	%f481, %f410, %f417, %f401;
	fma.rn.f32 	%f482, %f410, %f418, %f402;
	ld.shared.f32 	%f483, [%r532+1024];
	ld.shared.f32 	%f484, [%r532+1028];
	ld.shared.f32 	%f485, [%r532+1032];
	ld.shared.f32 	%f486, [%r532+1036];
	ld.shared.f32 	%f487, [%r532+1040];
	ld.shared.f32 	%f488, [%r532+1044];
	ld.shared.f32 	%f489, [%r532+1048];
	ld.shared.f32 	%f490, [%r532+1052];
	ld.shared.f32 	%f491, [%r536+1024];
	ld.shared.f32 	%f492, [%r536+1028];
	ld.shared.f32 	%f493, [%r536+1032];
	ld.shared.f32 	%f494, [%r536+1036];
	ld.shared.f32 	%f495, [%r536+1040];
	ld.shared.f32 	%f496, [%r536+1044];
	ld.shared.f32 	%f497, [%r536+1048];
	ld.shared.f32 	%f498, [%r536+1052];
	fma.rn.f32 	%f499, %f483, %f491, %f419;
	fma.rn.f32 	%f500, %f483, %f492, %f420;
	fma.rn.f32 	%f501, %f483, %f493, %f421;
	fma.rn.f32 	%f502, %f483, %f494, %f422;
	fma.rn.f32 	%f503, %f483, %f495, %f423;
	fma.rn.f32 	%f504, %f483, %f496, %f424;
	fma.rn.f32 	%f505, %f483, %f497, %f425;
	fma.rn.f32 	%f506, %f483, %f498, %f426;
	fma.rn.f32 	%f507, %f484, %f491, %f427;
	fma.rn.f32 	%f508, %f484, %f492, %f428;
	fma.rn.f32 	%f509, %f484, %f493, %f429;
	fma.rn.f32 	%f510, %f484, %f494, %f430;
	fma.rn.f32 	%f511, %f484, %f495, %f431;
	fma.rn.f32 	%f512, %f484, %f496, %f432;
	fma.rn.f32 	%f513, %f484, %f497, %f433;
	fma.rn.f32 	%f514, %f484, %f498, %f434;
	fma.rn.f32 	%f515, %f485, %f491, %f435;
	fma.rn.f32 	%f516, %f485, %f492, %f436;
	fma.rn.f32 	%f517, %f485, %f493, %f437;
	fma.rn.f32 	%f518, %f485, %f494, %f438;
	fma.rn.f32 	%f519, %f485, %f495, %f439;
	fma.rn.f32 	%f520, %f485, %f496, %f440;
	fma.rn.f32 	%f521, %f485, %f497, %f441;
	fma.rn.f32 	%f522, %f485, %f498, %f442;
	fma.rn.f32 	%f523, %f486, %f491, %f443;
	fma.rn.f32 	%f524, %f486, %f492, %f444;
	fma.rn.f32 	%f525, %f486, %f493, %f445;
	fma.rn.f32 	%f526, %f486, %f494, %f446;
	fma.rn.f32 	%f527, %f486, %f495, %f447;
	fma.rn.f32 	%f528, %f486, %f496, %f448;
	fma.rn.f32 	%f529, %f486, %f497, %f449;
	fma.rn.f32 	%f530, %f486, %f498, %f450;
	fma.rn.f32 	%f531, %f487, %f491, %f451;
	fma.rn.f32 	%f532, %f487, %f492, %f452;
	fma.rn.f32 	%f533, %f487, %f493, %f453;
	fma.rn.f32 	%f534, %f487, %f494, %f454;
	fma.rn.f32 	%f535, %f487, %f495, %f455;
	fma.rn.f32 	%f536, %f487, %f496, %f456;
	fma.rn.f32 	%f537, %f487, %f497, %f457;
	fma.rn.f32 	%f538, %f487, %f498, %f458;
	fma.rn.f32 	%f539, %f488, %f491, %f459;
	fma.rn.f32 	%f540, %f488, %f492, %f460;
	fma.rn.f32 	%f541, %f488, %f493, %f461;
	fma.rn.f32 	%f542, %f488, %f494, %f462;
	fma.rn.f32 	%f543, %f488, %f495, %f463;
	fma.rn.f32 	%f544, %f488, %f496, %f464;
	fma.rn.f32 	%f545, %f488, %f497, %f465;
	fma.rn.f32 	%f546, %f488, %f498, %f466;
	fma.rn.f32 	%f547, %f489, %f491, %f467;
	fma.rn.f32 	%f548, %f489, %f492, %f468;
	fma.rn.f32 	%f549, %f489, %f493, %f469;
	fma.rn.f32 	%f550, %f489, %f494, %f470;
	fma.rn.f32 	%f551, %f489, %f495, %f471;
	fma.rn.f32 	%f552, %f489, %f496, %f472;
	fma.rn.f32 	%f553, %f489, %f497, %f473;
	fma.rn.f32 	%f554, %f489, %f498, %f474;
	fma.rn.f32 	%f555, %f490, %f491, %f475;
	fma.rn.f32 	%f556, %f490, %f492, %f476;
	fma.rn.f32 	%f557, %f490, %f493, %f477;
	fma.rn.f32 	%f558, %f490, %f494, %f478;
	fma.rn.f32 	%f559, %f490, %f495, %f479;
	fma.rn.f32 	%f560, %f490, %f496, %f480;
	fma.rn.f32 	%f561, %f490, %f497, %f481;
	fma.rn.f32 	%f562, %f490, %f498, %f482;
	ld.shared.f32 	%f563, [%r532+1536];
	ld.shared.f32 	%f564, [%r532+1540];
	ld.shared.f32 	%f565, [%r532+1544];
	ld.shared.f32 	%f566, [%r532+1548];
	ld.shared.f32 	%f567, [%r532+1552];
	ld.shared.f32 	%f568, [%r532+1556];
	ld.shared.f32 	%f569, [%r532+1560];
	ld.shared.f32 	%f570, [%r532+1564];
	ld.shared.f32 	%f571, [%r536+1536];
	ld.shared.f32 	%f572, [%r536+1540];
	ld.shared.f32 	%f573, [%r536+1544];
	ld.shared.f32 	%f574, [%r536+1548];
	ld.shared.f32 	%f575, [%r536+1552];
	ld.shared.f32 	%f576, [%r536+1556];
	ld.shared.f32 	%f577, [%r536+1560];
	ld.shared.f32 	%f578, [%r536+1564];
	fma.rn.f32 	%f579, %f563, %f571, %f499;
	fma.rn.f32 	%f580, %f563, %f572, %f500;
	fma.rn.f32 	%f581, %f563, %f573, %f501;
	fma.rn.f32 	%f582, %f563, %f574, %f502;
	fma.rn.f32 	%f583, %f563, %f575, %f503;
	fma.rn.f32 	%f584, %f563, %f576, %f504;
	fma.rn.f32 	%f585, %f563, %f577, %f505;
	fma.rn.f32 	%f586, %f563, %f578, %f506;
	fma.rn.f32 	%f587, %f564, %f571, %f507;
	fma.rn.f32 	%f588, %f564, %f572, %f508;
	fma.rn.f32 	%f589, %f564, %f573, %f509;
	fma.rn.f32 	%f590, %f564, %f574, %f510;
	fma.rn.f32 	%f591, %f564, %f575, %f511;
	fma.rn.f32 	%f592, %f564, %f576, %f512;
	fma.rn.f32 	%f593, %f564, %f577, %f513;
	fma.rn.f32 	%f594, %f564, %f578, %f514;
	fma.rn.f32 	%f595, %f565, %f571, %f515;
	fma.rn.f32 	%f596, %f565, %f572, %f516;
	fma.rn.f32 	%f597, %f565, %f573, %f517;
	fma.rn.f32 	%f598, %f565, %f574, %f518;
	fma.rn.f32 	%f599, %f565, %f575, %f519;
	fma.rn.f32 	%f600, %f565, %f576, %f520;
	fma.rn.f32 	%f601, %f565, %f577, %f521;
	fma.rn.f32 	%f602, %f565, %f578, %f522;
	fma.rn.f32 	%f603, %f566, %f571, %f523;
	fma.rn.f32 	%f604, %f566, %f572, %f524;
	fma.rn.f32 	%f605, %f566, %f573, %f525;
	fma.rn.f32 	%f606, %f566, %f574, %f526;
	fma.rn.f32 	%f607, %f566, %f575, %f527;
	fma.rn.f32 	%f608, %f566, %f576, %f528;
	fma.rn.f32 	%f609, %f566, %f577, %f529;
	fma.rn.f32 	%f610, %f566, %f578, %f530;
	fma.rn.f32 	%f611, %f567, %f571, %f531;
	fma.rn.f32 	%f612, %f567, %f572, %f532;
	fma.rn.f32 	%f613, %f567, %f573, %f533;
	fma.rn.f32 	%f614, %f567, %f574, %f534;
	fma.rn.f32 	%f615, %f567, %f575, %f535;
	fma.rn.f32 	%f616, %f567, %f576, %f536;
	fma.rn.f32 	%f617, %f567, %f577, %f537;
	fma.rn.f32 	%f618, %f567, %f578, %f538;
	fma.rn.f32 	%f619, %f568, %f571, %f539;
	fma.rn.f32 	%f620, %f568, %f572, %f540;
	fma.rn.f32 	%f621, %f568, %f573, %f541;
	fma.rn.f32 	%f622, %f568, %f574, %f542;
	fma.rn.f32 	%f623, %f568, %f575, %f543;
	fma.rn.f32 	%f624, %f568, %f576, %f544;
	fma.rn.f32 	%f625, %f568, %f577, %f545;
	fma.rn.f32 	%f626, %f568, %f578, %f546;
	fma.rn.f32 	%f627, %f569, %f571, %f547;
	fma.rn.f32 	%f628, %f569, %f572, %f548;
	fma.rn.f32 	%f629, %f569, %f573, %f549;
	fma.rn.f32 	%f630, %f569, %f574, %f550;
	fma.rn.f32 	%f631, %f569, %f575, %f551;
	fma.rn.f32 	%f632, %f569, %f576, %f552;
	fma.rn.f32 	%f633, %f569, %f577, %f553;
	fma.rn.f32 	%f634, %f569, %f578, %f554;
	fma.rn.f32 	%f635, %f570, %f571, %f555;
	fma.rn.f32 	%f636, %f570, %f572, %f556;
	fma.rn.f32 	%f637, %f570, %f573, %f557;
	fma.rn.f32 	%f638, %f570, %f574, %f558;
	fma.rn.f32 	%f639, %f570, %f575, %f559;
	fma.rn.f32 	%f640, %f570, %f576, %f560;
	fma.rn.f32 	%f641, %f570, %f577, %f561;
	fma.rn.f32 	%f642, %f570, %f578, %f562;
	ld.shared.f32 	%f643, [%r532+2048];
	ld.shared.f32 	%f644, [%r532+2052];
	ld.shared.f32 	%f645, [%r532+2056];
	ld.shared.f32 	%f646, [%r532+2060];
	ld.shared.f32 	%f647, [%r532+2064];
	ld.shared.f32 	%f648, [%r532+2068];
	ld.shared.f32 	%f649, [%r532+2072];
	ld.shared.f32 	%f650, [%r532+2076];
	ld.shared.f32 	%f651, [%r536+2048];
	ld.shared.f32 	%f652, [%r536+2052];
	ld.shared.f32 	%f653, [%r536+2056];
	ld.shared.f32 	%f654, [%r536+2060];
	ld.shared.f32 	%f655, [%r536+2064];
	ld.shared.f32 	%f656, [%r536+2068];
	ld.shared.f32 	%f657, [%r536+2072];
	ld.shared.f32 	%f658, [%r536+2076];
	fma.rn.f32 	%f659, %f643, %f651, %f579;
	fma.rn.f32 	%f660, %f643, %f652, %f580;
	fma.rn.f32 	%f661, %f643, %f653, %f581;
	fma.rn.f32 	%f662, %f643, %f654, %f582;
	fma.rn.f32 	%f663, %f643, %f655, %f583;
	fma.rn.f32 	%f664, %f643, %f656, %f584;
	fma.rn.f32 	%f665, %f643, %f657, %f585;
	fma.rn.f32 	%f666, %f643, %f658, %f586;
	fma.rn.f32 	%f667, %f644, %f651, %f587;
	fma.rn.f32 	%f668, %f644, %f652, %f588;
	fma.rn.f32 	%f669, %f644, %f653, %f589;
	fma.rn.f32 	%f670, %f644, %f654, %f590;
	fma.rn.f32 	%f671, %f644, %f655, %f591;
	fma.rn.f32 	%f672, %f644, %f656, %f592;
	fma.rn.f32 	%f673, %f644, %f657, %f593;
	fma.rn.f32 	%f674, %f644, %f658, %f594;
	fma.rn.f32 	%f675, %f645, %f651, %f595;
	fma.rn.f32 	%f676, %f645, %f652, %f596;
	fma.rn.f32 	%f677, %f645, %f653, %f597;
	fma.rn.f32 	%f678, %f645, %f654, %f598;
	fma.rn.f32 	%f679, %f645, %f655, %f599;
	fma.rn.f32 	%f680, %f645, %f656, %f600;
	fma.rn.f32 	%f681, %f645, %f657, %f601;
	fma.rn.f32 	%f682, %f645, %f658, %f602;
	fma.rn.f32 	%f683, %f646, %f651, %f603;
	fma.rn.f32 	%f684, %f646, %f652, %f604;
	fma.rn.f32 	%f685, %f646, %f653, %f605;
	fma.rn.f32 	%f686, %f646, %f654, %f606;
	fma.rn.f32 	%f687, %f646, %f655, %f607;
	fma.rn.f32 	%f688, %f646, %f656, %f608;
	fma.rn.f32 	%f689, %f646, %f657, %f609;
	fma.rn.f32 	%f690, %f646, %f658, %f610;
	fma.rn.f32 	%f691, %f647, %f651, %f611;
	fma.rn.f32 	%f692, %f647, %f652, %f612;
	fma.rn.f32 	%f693, %f647, %f653, %f613;
	fma.rn.f32 	%f694, %f647, %f654, %f614;
	fma.rn.f32 	%f695, %f647, %f655, %f615;
	fma.rn.f32 	%f696, %f647, %f656, %f616;
	fma.rn.f32 	%f697, %f647, %f657, %f617;
	fma.rn.f32 	%f698, %f647, %f658, %f618;
	fma.rn.f32 	%f699, %f648, %f651, %f619;
	fma.rn.f32 	%f700, %f648, %f652, %f620;
	fma.rn.f32 	%f701, %f648, %f653, %f621;
	fma.rn.f32 	%f702, %f648, %f654, %f622;
	fma.rn.f32 	%f703, %f648, %f655, %f623;
	fma.rn.f32 	%f704, %f648, %f656, %f624;
	fma.rn.f32 	%f705, %f648, %f657, %f625;
	fma.rn.f32 	%f706, %f648, %f658, %f626;
	fma.rn.f32 	%f707, %f649, %f651, %f627;
	fma.rn.f32 	%f708, %f649, %f652, %f628;
	fma.rn.f32 	%f709, %f649, %f653, %f629;
	fma.rn.f32 	%f710, %f649, %f654, %f630;
	fma.rn.f32 	%f711, %f649, %f655, %f631;
	fma.rn.f32 	%f712, %f649, %f656, %f632;
	fma.rn.f32 	%f713, %f649, %f657, %f633;
	fma.rn.f32 	%f714, %f649, %f658, %f634;
	fma.rn.f32 	%f715, %f650, %f651, %f635;
	fma.rn.f32 	%f716, %f650, %f652, %f636;
	fma.rn.f32 	%f717, %f650, %f653, %f637;
	fma.rn.f32 	%f718, %f650, %f654, %f638;
	fma.rn.f32 	%f719, %f650, %f655, %f639;
	fma.rn.f32 	%f720, %f650, %f656, %f640;
	fma.rn.f32 	%f721, %f650, %f657, %f641;
	fma.rn.f32 	%f722, %f650, %f658, %f642;
	ld.shared.f32 	%f723, [%r532+2560];
	ld.shared.f32 	%f724, [%r532+2564];
	ld.shared.f32 	%f725, [%r532+2568];
	ld.shared.f32 	%f726, [%r532+2572];
	ld.shared.f32 	%f727, [%r532+2576];
	ld.shared.f32 	%f728, [%r532+2580];
	ld.shared.f32 	%f729, [%r532+2584];
	ld.shared.f32 	%f730, [%r532+2588];
	ld.shared.f32 	%f731, [%r536+2560];
	ld.shared.f32 	%f732, [%r536+2564];
	ld.shared.f32 	%f733, [%r536+2568];
	ld.shared.f32 	%f734, [%r536+2572];
	ld.shared.f32 	%f735, [%r536+2576];
	ld.shared.f32 	%f736, [%r536+2580];
	ld.shared.f32 	%f737, [%r536+2584];
	ld.shared.f32 	%f738, [%r536+2588];
	fma.rn.f32 	%f739, %f723, %f731, %f659;
	fma.rn.f32 	%f740, %f723, %f732, %f660;
	fma.rn.f32 	%f741, %f723, %f733, %f661;
	fma.rn.f32 	%f742, %f723, %f734, %f662;
	fma.rn.f32 	%f743, %f723, %f735, %f663;
	fma.rn.f32 	%f744, %f723, %f736, %f664;
	fma.rn.f32 	%f745, %f723, %f737, %f665;
	fma.rn.f32 	%f746, %f723, %f738, %f666;
	fma.rn.f32 	%f747, %f724, %f731, %f667;
	fma.rn.f32 	%f748, %f724, %f732, %f668;
	fma.rn.f32 	%f749, %f724, %f733, %f669;
	fma.rn.f32 	%f750, %f724, %f734, %f670;
	fma.rn.f32 	%f751, %f724, %f735, %f671;
	fma.rn.f32 	%f752, %f724, %f736, %f672;
	fma.rn.f32 	%f753, %f724, %f737, %f673;
	fma.rn.f32 	%f754, %f724, %f738, %f674;
	fma.rn.f32 	%f755, %f725, %f731, %f675;
	fma.rn.f32 	%f756, %f725, %f732, %f676;
	fma.rn.f32 	%f757, %f725, %f733, %f677;
	fma.rn.f32 	%f758, %f725, %f734, %f678;
	fma.rn.f32 	%f759, %f725, %f735, %f679;
	fma.rn.f32 	%f760, %f725, %f736, %f680;
	fma.rn.f32 	%f761, %f725, %f737, %f681;
	fma.rn.f32 	%f762, %f725, %f738, %f682;
	fma.rn.f32 	%f763, %f726, %f731, %f683;
	fma.rn.f32 	%f764, %f726, %f732, %f684;
	fma.rn.f32 	%f765, %f726, %f733, %f685;
	fma.rn.f32 	%f766, %f726, %f734, %f686;
	fma.rn.f32 	%f767, %f726, %f735, %f687;
	fma.rn.f32 	%f768, %f726, %f736, %f688;
	fma.rn.f32 	%f769, %f726, %f737, %f689;
	fma.rn.f32 	%f770, %f726, %f738, %f690;
	fma.rn.f32 	%f771, %f727, %f731, %f691;
	fma.rn.f32 	%f772, %f727, %f732, %f692;
	fma.rn.f32 	%f773, %f727, %f733, %f693;
	fma.rn.f32 	%f774, %f727, %f734, %f694;
	fma.rn.f32 	%f775, %f727, %f735, %f695;
	fma.rn.f32 	%f776, %f727, %f736, %f696;
	fma.rn.f32 	%f777, %f727, %f737, %f697;
	fma.rn.f32 	%f778, %f727, %f738, %f698;
	fma.rn.f32 	%f779, %f728, %f731, %f699;
	fma.rn.f32 	%f780, %f728, %f732, %f700;
	fma.rn.f32 	%f781, %f728, %f733, %f701;
	fma.rn.f32 	%f782, %f728, %f734, %f702;
	fma.rn.f32 	%f783, %f728, %f735, %f703;
	fma.rn.f32 	%f784, %f728, %f736, %f704;
	fma.rn.f32 	%f785, %f728, %f737, %f705;
	fma.rn.f32 	%f786, %f728, %f738, %f706;
	fma.rn.f32 	%f787, %f729, %f731, %f707;
	fma.rn.f32 	%f788, %f729, %f732, %f708;
	fma.rn.f32 	%f789, %f729, %f733, %f709;
	fma.rn.f32 	%f790, %f729, %f734, %f710;
	fma.rn.f32 	%f791, %f729, %f735, %f711;
	fma.rn.f32 	%f792, %f729, %f736, %f712;
	fma.rn.f32 	%f793, %f729, %f737, %f713;
	fma.rn.f32 	%f794, %f729, %f738, %f714;
	fma.rn.f32 	%f795, %f730, %f731, %f715;
	fma.rn.f32 	%f796, %f730, %f732, %f716;
	fma.rn.f32 	%f797, %f730, %f733, %f717;
	fma.rn.f32 	%f798, %f730, %f734, %f718;
	fma.rn.f32 	%f799, %f730, %f735, %f719;
	fma.rn.f32 	%f800, %f730, %f736, %f720;
	fma.rn.f32 	%f801, %f730, %f737, %f721;
	fma.rn.f32 	%f802, %f730, %f738, %f722;
	ld.shared.f32 	%f803, [%r532+3072];
	ld.shared.f32 	%f804, [%r532+3076];
	ld.shared.f32 	%f805, [%r532+3080];
	ld.shared.f32 	%f806, [%r532+3084];
	ld.shared.f32 	%f807, [%r532+3088];
	ld.shared.f32 	%f808, [%r532+3092];
	ld.shared.f32 	%f809, [%r532+3096];
	ld.shared.f32 	%f810, [%r532+3100];
	ld.shared.f32 	%f811, [%r536+3072];
	ld.shared.f32 	%f812, [%r536+3076];
	ld.shared.f32 	%f813, [%r536+3080];
	ld.shared.f32 	%f814, [%r536+3084];
	ld.shared.f32 	%f815, [%r536+3088];
	ld.shared.f32 	%f816, [%r536+3092];
	ld.shared.f32 	%f817, [%r536+3096];
	ld.shared.f32 	%f818, [%r536+3100];
	fma.rn.f32 	%f819, %f803, %f811, %f739;
	fma.rn.f32 	%f820, %f803, %f812, %f740;
	fma.rn.f32 	%f821, %f803, %f813, %f741;
	fma.rn.f32 	%f822, %f803, %f814, %f742;
	fma.rn.f32 	%f823, %f803, %f815, %f743;
	fma.rn.f32 	%f824, %f803, %f816, %f744;
	fma.rn.f32 	%f825, %f803, %f817, %f745;
	fma.rn.f32 	%f826, %f803, %f818, %f746;
	fma.rn.f32 	%f827, %f804, %f811, %f747;
	fma.rn.f32 	%f828, %f804, %f812, %f748;
	fma.rn.f32 	%f829, %f804, %f813, %f749;
	fma.rn.f32 	%f830, %f804, %f814, %f750;
	fma.rn.f32 	%f831, %f804, %f815, %f751;
	fma.rn.f32 	%f832, %f804, %f816, %f752;
	fma.rn.f32 	%f833, %f804, %f817, %f753;
	fma.rn.f32 	%f834, %f804, %f818, %f754;
	fma.rn.f32 	%f835, %f805, %f811, %f755;
	fma.rn.f32 	%f836, %f805, %f812, %f756;
	fma.rn.f32 	%f837, %f805, %f813, %f757;
	fma.rn.f32 	%f838, %f805, %f814, %f758;
	fma.rn.f32 	%f839, %f805, %f815, %f759;
	fma.rn.f32 	%f840, %f805, %f816, %f760;
	fma.rn.f32 	%f841, %f805, %f817, %f761;
	fma.rn.f32 	%f842, %f805, %f818, %f762;
	fma.rn.f32 	%f843, %f806, %f811, %f763;
	fma.rn.f32 	%f844, %f806, %f812, %f764;
	fma.rn.f32 	%f845, %f806, %f813, %f765;
	fma.rn.f32 	%f846, %f806, %f814, %f766;
	fma.rn.f32 	%f847, %f806, %f815, %f767;
	fma.rn.f32 	%f848, %f806, %f816, %f768;
	fma.rn.f32 	%f849, %f806, %f817, %f769;
	fma.rn.f32 	%f850, %f806, %f818, %f770;
	fma.rn.f32 	%f851, %f807, %f811, %f771;
	fma.rn.f32 	%f852, %f807, %f812, %f772;
	fma.rn.f32 	%f853, %f807, %f813, %f773;
	fma.rn.f32 	%f854, %f807, %f814, %f774;
	fma.rn.f32 	%f855, %f807, %f815, %f775;
	fma.rn.f32 	%f856, %f807, %f816, %f776;
	fma.rn.f32 	%f857, %f807, %f817, %f777;
	fma.rn.f32 	%f858, %f807, %f818, %f778;
	fma.rn.f32 	%f859, %f808, %f811, %f779;
	fma.rn.f32 	%f860, %f808, %f812, %f780;
	fma.rn.f32 	%f861, %f808, %f813, %f781;
	fma.rn.f32 	%f862, %f808, %f814, %f782;
	fma.rn.f32 	%f863, %f808, %f815, %f783;
	fma.rn.f32 	%f864, %f808, %f816, %f784;
	fma.rn.f32 	%f865, %f808, %f817, %f785;
	fma.rn.f32 	%f866, %f808, %f818, %f786;
	fma.rn.f32 	%f867, %f809, %f811, %f787;
	fma.rn.f32 	%f868, %f809, %f812, %f788;
	fma.rn.f32 	%f869, %f809, %f813, %f789;
	fma.rn.f32 	%f870, %f809, %f814, %f790;
	fma.rn.f32 	%f871, %f809, %f815, %f791;
	fma.rn.f32 	%f872, %f809, %f816, %f792;
	fma.rn.f32 	%f873, %f809, %f817, %f793;
	fma.rn.f32 	%f874, %f809, %f818, %f794;
	fma.rn.f32 	%f875, %f810, %f811, %f795;
	fma.rn.f32 	%f876, %f810, %f812, %f796;
	fma.rn.f32 	%f877, %f810, %f813, %f797;
	fma.rn.f32 	%f878, %f810, %f814, %f798;
	fma.rn.f32 	%f879, %f810, %f815, %f799;
	fma.rn.f32 	%f880, %f810, %f816, %f800;
	fma.rn.f32 	%f881, %f810, %f817, %f801;
	fma.rn.f32 	%f882, %f810, %f818, %f802;
	ld.shared.f32 	%f883, [%r532+3584];
	ld.shared.f32 	%f884, [%r532+3588];
	ld.shared.f32 	%f885, [%r532+3592];
	ld.shared.f32 	%f886, [%r532+3596];
	ld.shared.f32 	%f887, [%r532+3600];
	ld.shared.f32 	%f888, [%r532+3604];
	ld.shared.f32 	%f889, [%r532+3608];
	ld.shared.f32 	%f890, [%r532+3612];
	ld.shared.f32 	%f891, [%r536+3584];
	ld.shared.f32 	%f892, [%r536+3588];
	ld.shared.f32 	%f893, [%r536+3592];
	ld.shared.f32 	%f894, [%r536+3596];
	ld.shared.f32 	%f895, [%r536+3600];
	ld.shared.f32 	%f896, [%r536+3604];
	ld.shared.f32 	%f897, [%r536+3608];
	ld.shared.f32 	%f898, [%r536+3612];
	fma.rn.f32 	%f899, %f883, %f891, %f819;
	fma.rn.f32 	%f900, %f883, %f892, %f820;
	fma.rn.f32 	%f901, %f883, %f893, %f821;
	fma.rn.f32 	%f902, %f883, %f894, %f822;
	fma.rn.f32 	%f903, %f883, %f895, %f823;
	fma.rn.f32 	%f904, %f883, %f896, %f824;
	fma.rn.f32 	%f905, %f883, %f897, %f825;
	fma.rn.f32 	%f906, %f883, %f898, %f826;
	fma.rn.f32 	%f907, %f884, %f891, %f827;
	fma.rn.f32 	%f908, %f884, %f892, %f828;
	fma.rn.f32 	%f909, %f884, %f893, %f829;
	fma.rn.f32 	%f910, %f884, %f894, %f830;
	fma.rn.f32 	%f911, %f884, %f895, %f831;
	fma.rn.f32 	%f912, %f884, %f896, %f832;
	fma.rn.f32 	%f913, %f884, %f897, %f833;
	fma.rn.f32 	%f914, %f884, %f898, %f834;
	fma.rn.f32 	%f915, %f885, %f891, %f835;
	fma.rn.f32 	%f916, %f885, %f892, %f836;
	fma.rn.f32 	%f917, %f885, %f893, %f837;
	fma.rn.f32 	%f918, %f885, %f894, %f838;
	fma.rn.f32 	%f919, %f885, %f895, %f839;
	fma.rn.f32 	%f920, %f885, %f896, %f840;
	fma.rn.f32 	%f921, %f885, %f897, %f841;
	fma.rn.f32 	%f922, %f885, %f898, %f842;
	fma.rn.f32 	%f923, %f886, %f891, %f843;
	fma.rn.f32 	%f924, %f886, %f892, %f844;
	fma.rn.f32 	%f925, %f886, %f893, %f845;
	fma.rn.f32 	%f926, %f886, %f894, %f846;
	fma.rn.f32 	%f927, %f886, %f895, %f847;
	fma.rn.f32 	%f928, %f886, %f896, %f848;
	fma.rn.f32 	%f929, %f886, %f897, %f849;
	fma.rn.f32 	%f930, %f886, %f898, %f850;
	fma.rn.f32 	%f931, %f887, %f891, %f851;
	fma.rn.f32 	%f932, %f887, %f892, %f852;
	fma.rn.f32 	%f933, %f887, %f893, %f853;
	fma.rn.f32 	%f934, %f887, %f894, %f854;
	fma.rn.f32 	%f935, %f887, %f895, %f855;
	fma.rn.f32 	%f936, %f887, %f896, %f856;
	fma.rn.f32 	%f937, %f887, %f897, %f857;
	fma.rn.f32 	%f938, %f887, %f898, %f858;
	fma.rn.f32 	%f939, %f888, %f891, %f859;
	fma.rn.f32 	%f940, %f888, %f892, %f860;
	fma.rn.f32 	%f941, %f888, %f893, %f861;
	fma.rn.f32 	%f942, %f888, %f894, %f862;
	fma.rn.f32 	%f943, %f888, %f895, %f863;
	fma.rn.f32 	%f944, %f888, %f896, %f864;
	fma.rn.f32 	%f945, %f888, %f897, %f865;
	fma.rn.f32 	%f946, %f888, %f898, %f866;
	fma.rn.f32 	%f947, %f889, %f891, %f867;
	fma.rn.f32 	%f948, %f889, %f892, %f868;
	fma.rn.f32 	%f949, %f889, %f893, %f869;
	fma.rn.f32 	%f950, %f889, %f894, %f870;
	fma.rn.f32 	%f951, %f889, %f895, %f871;
	fma.rn.f32 	%f952, %f889, %f896, %f872;
	fma.rn.f32 	%f953, %f889, %f897, %f873;
	fma.rn.f32 	%f954, %f889, %f898, %f874;
	fma.rn.f32 	%f955, %f890, %f891, %f875;
	fma.rn.f32 	%f956, %f890, %f892, %f876;
	fma.rn.f32 	%f957, %f890, %f893, %f877;
	fma.rn.f32 	%f958, %f890, %f894, %f878;
	fma.rn.f32 	%f959, %f890, %f895, %f879;
	fma.rn.f32 	%f960, %f890, %f896, %f880;
	fma.rn.f32 	%f961, %f890, %f897, %f881;
	fma.rn.f32 	%f962, %f890, %f898, %f882;
	ld.shared.f32 	%f963, [%r532+4096];
	ld.shared.f32 	%f964, [%r532+4100];
	ld.shared.f32 	%f965, [%r532+4104];
	ld.shared.f32 	%f966, [%r532+4108];
	ld.shared.f32 	%f967, [%r532+4112];
	ld.shared.f32 	%f968, [%r532+4116];
	ld.shared.f32 	%f969, [%r532+4120];
	ld.shared.f32 	%f970, [%r532+4124];
	ld.shared.f32 	%f971, [%r536+4096];
	ld.shared.f32 	%f972, [%r536+4100];
	ld.shared.f32 	%f973, [%r536+4104];
	ld.shared.f32 	%f974, [%r536+4108];
	ld.shared.f32 	%f975, [%r536+4112];
	ld.shared.f32 	%f976, [%r536+4116];
	ld.shared.f32 	%f977, [%r536+4120];
	ld.shared.f32 	%f978, [%r536+4124];
	fma.rn.f32 	%f979, %f963, %f971, %f899;
	fma.rn.f32 	%f980, %f963, %f972, %f900;
	fma.rn.f32 	%f981, %f963, %f973, %f901;
	fma.rn.f32 	%f982, %f963, %f974, %f902;
	fma.rn.f32 	%f983, %f963, %f975, %f903;
	fma.rn.f32 	%f984, %f963, %f976, %f904;
	fma.rn.f32 	%f985, %f963, %f977, %f905;
	fma.rn.f32 	%f986, %f963, %f978, %f906;
	fma.rn.f32 	%f987, %f964, %f971, %f907;
	fma.rn.f32 	%f988, %f964, %f972, %f908;
	fma.rn.f32 	%f989, %f964, %f973, %f909;
	fma.rn.f32 	%f990, %f964, %f974, %f910;
	fma.rn.f32 	%f991, %f964, %f975, %f911;
	fma.rn.f32 	%f992, %f964, %f976, %f912;
	fma.rn.f32 	%f993, %f964, %f977, %f913;
	fma.rn.f32 	%f994, %f964, %f978, %f914;
	fma.rn.f32 	%f995, %f965, %f971, %f915;
	fma.rn.f32 	%f996, %f965, %f972, %f916;
	fma.rn.f32 	%f997, %f965, %f973, %f917;
	fma.rn.f32 	%f998, %f965, %f974, %f918;
	fma.rn.f32 	%f999, %f965, %f975, %f919;
	fma.rn.f32 	%f1000, %f965, %f976, %f920;
	fma.rn.f32 	%f1001, %f965, %f977, %f921;
	fma.rn.f32 	%f1002, %f965, %f978, %f922;
	fma.rn.f32 	%f1003, %f966, %f971, %f923;
	fma.rn.f32 	%f1004, %f966, %f972, %f924;
	fma.rn.f32 	%f1005, %f966, %f973, %f925;
	fma.rn.f32 	%f1006, %f966, %f974, %f926;
	fma.rn.f32 	%f1007, %f966, %f975, %f927;
	fma.rn.f32 	%f1008, %f966, %f976, %f928;
	fma.rn.f32 	%f1009, %f966, %f977, %f929;
	fma.rn.f32 	%f1010, %f966, %f978, %f930;
	fma.rn.f32 	%f1011, %f967, %f971, %f931;
	fma.rn.f32 	%f1012, %f967, %f972, %f932;
	fma.rn.f32 	%f1013, %f967, %f973, %f933;
	fma.rn.f32 	%f1014, %f967, %f974, %f934;
	fma.rn.f32 	%f1015, %f967, %f975, %f935;
	fma.rn.f32 	%f1016, %f967, %f976, %f936;
	fma.rn.f32 	%f1017, %f967, %f977, %f937;
	fma.rn.f32 	%f1018, %f967, %f978, %f938;
	fma.rn.f32 	%f1019, %f968, %f971, %f939;
	fma.rn.f32 	%f1020, %f968, %f972, %f940;
	fma.rn.f32 	%f1021, %f968, %f973, %f941;
	fma.rn.f32 	%f1022, %f968, %f974, %f942;
	fma.rn.f32 	%f1023, %f968, %f975, %f943;
	fma.rn.f32 	%f1024, %f968, %f976, %f944;
	fma.rn.f32 	%f1025, %f968, %f977, %f945;
	fma.rn.f32 	%f1026, %f968, %f978, %f946;
	fma.rn.f32 	%f1027, %f969, %f971, %f947;
	fma.rn.f32 	%f1028, %f969, %f972, %f948;
	fma.rn.f32 	%f1029, %f969, %f973, %f949;
	fma.rn.f32 	%f1030, %f969, %f974, %f950;
	fma.rn.f32 	%f1031, %f969, %f975, %f951;
	fma.rn.f32 	%f1032, %f969, %f976, %f952;
	fma.rn.f32 	%f1033, %f969, %f977, %f953;
	fma.rn.f32 	%f1034, %f969, %f978, %f954;
	fma.rn.f32 	%f1035, %f970, %f971, %f955;
	fma.rn.f32 	%f1036, %f970, %f972, %f956;
	fma.rn.f32 	%f1037, %f970, %f973, %f957;
	fma.rn.f32 	%f1038, %f970, %f974, %f958;
	fma.rn.f32 	%f1039, %f970, %f975, %f959;
	fma.rn.f32 	%f1040, %f970, %f976, %f960;
	fma.rn.f32 	%f1041, %f970, %f977, %f961;
	fma.rn.f32 	%f1042, %f970, %f978, %f962;
	ld.shared.f32 	%f1043, [%r532+4608];
	ld.shared.f32 	%f1044, [%r532+4612];
	ld.shared.f32 	%f1045, [%r532+4616];
	ld.shared.f32 	%f1046, [%r532+4620];
	ld.shared.f32 	%f1047, [%r532+4624];
	ld.shared.f32 	%f1048, [%r532+4628];
	ld.shared.f32 	%f1049, [%r532+4632];
	ld.shared.f32 	%f1050, [%r532+4636];
	ld.shared.f32 	%f1051, [%r536+4608];
	ld.shared.f32 	%f1052, [%r536+4612];
	ld.shared.f32 	%f1053, [%r536+4616];
	ld.shared.f32 	%f1054, [%r536+4620];
	ld.shared.f32 	%f1055, [%r536+4624];
	ld.shared.f32 	%f1056, [%r536+4628];
	ld.shared.f32 	%f1057, [%r536+4632];
	ld.shared.f32 	%f1058, [%r536+4636];
	fma.rn.f32 	%f1059, %f1043, %f1051, %f979;
	fma.rn.f32 	%f1060, %f1043, %f1052, %f980;
	fma.rn.f32 	%f1061, %f1043, %f1053, %f981;
	fma.rn.f32 	%f1062, %f1043, %f1054, %f982;
	fma.rn.f32 	%f1063, %f1043, %f1055, %f983;
	fma.rn.f32 	%f1064, %f1043, %f1056, %f984;
	fma.rn.f32 	%f1065, %f1043, %f1057, %f985;
	fma.rn.f32 	%f1066, %f1043, %f1058, %f986;
	fma.rn.f32 	%f1067, %f1044, %f1051, %f987;
	fma.rn.f32 	%f1068, %f1044, %f1052, %f988;
	fma.rn.f32 	%f1069, %f1044, %f1053, %f989;
	fma.rn.f32 	%f1070, %f1044, %f1054, %f990;
	fma.rn.f32 	%f1071, %f1044, %f1055, %f991;
	fma.rn.f32 	%f1072, %f1044, %f1056, %f992;
	fma.rn.f32 	%f1073, %f1044, %f1057, %f993;
	fma.rn.f32 	%f1074, %f1044, %f1058, %f994;
	fma.rn.f32 	%f1075, %f1045, %f1051, %f995;
	fma.rn.f32 	%f1076, %f1045, %f1052, %f996;
	fma.rn.f32 	%f1077, %f1045, %f1053, %f997;
	fma.rn.f32 	%f1078, %f1045, %f1054, %f998;
	fma.rn.f32 	%f1079, %f1045, %f1055, %f999;
	fma.rn.f32 	%f1080, %f1045, %f1056, %f1000;
	fma.rn.f32 	%f1081, %f1045, %f1057, %f1001;
	fma.rn.f32 	%f1082, %f1045, %f1058, %f1002;
	fma.rn.f32 	%f1083, %f1046, %f1051, %f1003;
	fma.rn.f32 	%f1084, %f1046, %f1052, %f1004;
	fma.rn.f32 	%f1085, %f1046, %f1053, %f1005;
	fma.rn.f32 	%f1086, %f1046, %f1054, %f1006;
	fma.rn.f32 	%f1087, %f1046, %f1055, %f1007;
	fma.rn.f32 	%f1088, %f1046, %f1056, %f1008;
	fma.rn.f32 	%f1089, %f1046, %f1057, %f1009;
	fma.rn.f32 	%f1090, %f1046, %f1058, %f1010;
	fma.rn.f32 	%f1091, %f1047, %f1051, %f1011;
	fma.rn.f32 	%f1092, %f1047, %f1052, %f1012;
	fma.rn.f32 	%f1093, %f1047, %f1053, %f1013;
	fma.rn.f32 	%f1094, %f1047, %f1054, %f1014;
	fma.rn.f32 	%f1095, %f1047, %f1055, %f1015;
	fma.rn.f32 	%f1096, %f1047, %f1056, %f1016;
	fma.rn.f32 	%f1097, %f1047, %f1057, %f1017;
	fma.rn.f32 	%f1098, %f1047, %f1058, %f1018;
	fma.rn.f32 	%f1099, %f1048, %f1051, %f1019;
	fma.rn.f32 	%f1100, %f1048, %f1052, %f1020;
	fma.rn.f32 	%f1101, %f1048, %f1053, %f1021;
	fma.rn.f32 	%f1102, %f1048, %f1054, %f1022;
	fma.rn.f32 	%f1103, %f1048, %f1055, %f1023;
	fma.rn.f32 	%f1104, %f1048, %f1056, %f1024;
	fma.rn.f32 	%f1105, %f1048, %f1057, %f1025;
	fma.rn.f32 	%f1106, %f1048, %f1058, %f1026;
	fma.rn.f32 	%f1107, %f1049, %f1051, %f1027;
	fma.rn.f32 	%f1108, %f1049, %f1052, %f1028;
	fma.rn.f32 	%f1109, %f1049, %f1053, %f1029;
	fma.rn.f32 	%f1110, %f1049, %f1054, %f1030;
	fma.rn.f32 	%f1111, %f1049, %f1055, %f1031;
	fma.rn.f32 	%f1112, %f1049, %f1056, %f1032;
	fma.rn.f32 	%f1113, %f1049, %f1057, %f1033;
	fma.rn.f32 	%f1114, %f1049, %f1058, %f1034;
	fma.rn.f32 	%f1115, %f1050, %f1051, %f1035;
	fma.rn.f32 	%f1116, %f1050, %f1052, %f1036;
	fma.rn.f32 	%f1117, %f1050, %f1053, %f1037;
	fma.rn.f32 	%f1118, %f1050, %f1054, %f1038;
	fma.rn.f32 	%f1119, %f1050, %f1055, %f1039;
	fma.rn.f32 	%f1120, %f1050, %f1056, %f1040;
	fma.rn.f32 	%f1121, %f1050, %f1057, %f1041;
	fma.rn.f32 	%f1122, %f1050, %f1058, %f1042;
	ld.shared.f32 	%f1123, [%r532+5120];
	ld.shared.f32 	%f1124, [%r532+5124];
	ld.shared.f32 	%f1125, [%r532+5128];
	ld.shared.f32 	%f1126, [%r532+5132];
	ld.shared.f32 	%f1127, [%r532+5136];
	ld.shared.f32 	%f1128, [%r532+5140];
	ld.shared.f32 	%f1129, [%r532+5144];
	ld.shared.f32 	%f1130, [%r532+5148];
	ld.shared.f32 	%f1131, [%r536+5120];
	ld.shared.f32 	%f1132, [%r536+5124];
	ld.shared.f32 	%f1133, [%r536+5128];
	ld.shared.f32 	%f1134, [%r536+5132];
	ld.shared.f32 	%f1135, [%r536+5136];
	ld.shared.f32 	%f1136, [%r536+5140];
	ld.shared.f32 	%f1137, [%r536+5144];
	ld.shared.f32 	%f1138, [%r536+5148];
	fma.rn.f32 	%f1139, %f1123, %f1131, %f1059;
	fma.rn.f32 	%f1140, %f1123, %f1132, %f1060;
	fma.rn.f32 	%f1141, %f1123, %f1133, %f1061;
	fma.rn.f32 	%f1142, %f1123, %f1134, %f1062;
	fma.rn.f32 	%f1143, %f1123, %f1135, %f1063;
	fma.rn.f32 	%f1144, %f1123, %f1136, %f1064;
	fma.rn.f32 	%f1145, %f1123, %f1137, %f1065;
	fma.rn.f32 	%f1146, %f1123, %f1138, %f1066;
	fma.rn.f32 	%f1147, %f1124, %f1131, %f1067;
	fma.rn.f32 	%f1148, %f1124, %f1132, %f1068;
	fma.rn.f32 	%f1149, %f1124, %f1133, %f1069;
	fma.rn.f32 	%f1150, %f1124, %f1134, %f1070;
	fma.rn.f32 	%f1151, %f1124, %f1135, %f1071;
	fma.rn.f32 	%f1152, %f1124, %f1136, %f1072;
	fma.rn.f32 	%f1153, %f1124, %f1137, %f1073;
	fma.rn.f32 	%f1154, %f1124, %f1138, %f1074;
	fma.rn.f32 	%f1155, %f1125, %f1131, %f1075;
	fma.rn.f32 	%f1156, %f1125, %f1132, %f1076;
	fma.rn.f32 	%f1157, %f1125, %f1133, %f1077;
	fma.rn.f32 	%f1158, %f1125, %f1134, %f1078;
	fma.rn.f32 	%f1159, %f1125, %f1135, %f1079;
	fma.rn.f32 	%f1160, %f1125, %f1136, %f1080;
	fma.rn.f32 	%f1161, %f1125, %f1137, %f1081;
	fma.rn.f32 	%f1162, %f1125, %f1138, %f1082;
	fma.rn.f32 	%f1163, %f1126, %f1131, %f1083;
	fma.rn.f32 	%f1164, %f1126, %f1132, %f1084;
	fma.rn.f32 	%f1165, %f1126, %f1133, %f1085;
	fma.rn.f32 	%f1166, %f1126, %f1134, %f1086;
	fma.rn.f32 	%f1167, %f1126, %f1135, %f1087;
	fma.rn.f32 	%f1168, %f1126, %f1136, %f1088;
	fma.rn.f32 	%f1169, %f1126, %f1137, %f1089;
	fma.rn.f32 	%f1170, %f1126, %f1138, %f1090;
	fma.rn.f32 	%f1171, %f1127, %f1131, %f1091;
	fma.rn.f32 	%f1172, %f1127, %f1132, %f1092;
	fma.rn.f32 	%f1173, %f1127, %f1133, %f1093;
	fma.rn.f32 	%f1174, %f1127, %f1134, %f1094;
	fma.rn.f32 	%f1175, %f1127, %f1135, %f1095;
	fma.rn.f32 	%f1176, %f1127, %f1136, %f1096;
	fma.rn.f32 	%f1177, %f1127, %f1137, %f1097;
	fma.rn.f32 	%f1178, %f1127, %f1138, %f1098;
	fma.rn.f32 	%f1179, %f1128, %f1131, %f1099;
	fma.rn.f32 	%f1180, %f1128, %f1132, %f1100;
	fma.rn.f32 	%f1181, %f1128, %f1133, %f1101;
	fma.rn.f32 	%f1182, %f1128, %f1134, %f1102;
	fma.rn.f32 	%f1183, %f1128, %f1135, %f1103;
	fma.rn.f32 	%f1184, %f1128, %f1136, %f1104;
	fma.rn.f32 	%f1185, %f1128, %f1137, %f1105;
	fma.rn.f32 	%f1186, %f1128, %f1138, %f1106;
	fma.rn.f32 	%f1187, %f1129, %f1131, %f1107;
	fma.rn.f32 	%f1188, %f1129, %f1132, %f1108;
	fma.rn.f32 	%f1189, %f1129, %f1133, %f1109;
	fma.rn.f32 	%f1190, %f1129, %f1134, %f1110;
	fma.rn.f32 	%f1191, %f1129, %f1135, %f1111;
	fma.rn.f32 	%f1192, %f1129, %f1136, %f1112;
	fma.rn.f32 	%f1193, %f1129, %f1137, %f1113;
	fma.rn.f32 	%f1194, %f1129, %f1138, %f1114;
	fma.rn.f32 	%f1195, %f1130, %f1131, %f1115;
	fma.rn.f32 	%f1196, %f1130, %f1132, %f1116;
	fma.rn.f32 	%f1197, %f1130, %f1133, %f1117;
	fma.rn.f32 	%f1198, %f1130, %f1134, %f1118;
	fma.rn.f32 	%f1199, %f1130, %f1135, %f1119;
	fma.rn.f32 	%f1200, %f1130, %f1136, %f1120;
	fma.rn.f32 	%f1201, %f1130, %f1137, %f1121;
	fma.rn.f32 	%f1202, %f1130, %f1138, %f1122;
	ld.shared.f32 	%f1203, [%r532+5632];
	ld.shared.f32 	%f1204, [%r532+5636];
	ld.shared.f32 	%f1205, [%r532+5640];
	ld.shared.f32 	%f1206, [%r532+5644];
	ld.shared.f32 	%f1207, [%r532+5648];
	ld.shared.f32 	%f1208, [%r532+5652];
	ld.shared.f32 	%f1209, [%r532+5656];
	ld.shared.f32 	%f1210, [%r532+5660];
	ld.shared.f32 	%f1211, [%r536+5632];
	ld.shared.f32 	%f1212, [%r536+5636];
	ld.shared.f32 	%f1213, [%r536+5640];
	ld.shared.f32 	%f1214, [%r536+5644];
	ld.shared.f32 	%f1215, [%r536+5648];
	ld.shared.f32 	%f1216, [%r536+5652];
	ld.shared.f32 	%f1217, [%r536+5656];
	ld.shared.f32 	%f1218, [%r536+5660];
	fma.rn.f32 	%f1219, %f1203, %f1211, %f1139;
	fma.rn.f32 	%f1220, %f1203, %f1212, %f1140;
	fma.rn.f32 	%f1221, %f1203, %f1213, %f1141;
	fma.rn.f32 	%f1222, %f1203, %f1214, %f1142;
	fma.rn.f32 	%f1223, %f1203, %f1215, %f1143;
	fma.rn.f32 	%f1224, %f1203, %f1216, %f1144;
	fma.rn.f32 	%f1225, %f1203, %f1217, %f1145;
	fma.rn.f32 	%f1226, %f1203, %f1218, %f1146;
	fma.rn.f32 	%f1227, %f1204, %f1211, %f1147;
	fma.rn.f32 	%f1228, %f1204, %f1212, %f1148;
	fma.rn.f32 	%f1229, %f1204, %f1213, %f1149;
	fma.rn.f32 	%f1230, %f1204, %f1214, %f1150;
	fma.rn.f32 	%f1231, %f1204, %f1215, %f1151;
	fma.rn.f32 	%f1232, %f1204, %f1216, %f1152;
	fma.rn.f32 	%f1233, %f1204, %f1217, %f1153;
	fma.rn.f32 	%f1234, %f1204, %f1218, %f1154;
	fma.rn.f32 	%f1235, %f1205, %f1211, %f1155;
	fma.rn.f32 	%f1236, %f1205, %f1212, %f1156;
	fma.rn.f32 	%f1237, %f1205, %f1213, %f1157;
	fma.rn.f32 	%f1238, %f1205, %f1214, %f1158;
	fma.rn.f32 	%f1239, %f1205, %f1215, %f1159;
	fma.rn.f32 	%f1240, %f1205, %f1216, %f1160;
	fma.rn.f32 	%f1241, %f1205, %f1217, %f1161;
	fma.rn.f32 	%f1242, %f1205, %f1218, %f1162;
	fma.rn.f32 	%f1243, %f1206, %f1211, %f1163;
	fma.rn.f32 	%f1244, %f1206, %f1212, %f1164;
	fma.rn.f32 	%f1245, %f1206, %f1213, %f1165;
	fma.rn.f32 	%f1246, %f1206, %f1214, %f1166;
	fma.rn.f32 	%f1247, %f1206, %f1215, %f1167;
	fma.rn.f32 	%f1248, %f1206, %f1216, %f1168;
	fma.rn.f32 	%f1249, %f1206, %f1217, %f1169;
	fma.rn.f32 	%f1250, %f1206, %f1218, %f1170;
	fma.rn.f32 	%f1251, %f1207, %f1211, %f1171;
	fma.rn.f32 	%f1252, %f1207, %f1212, %f1172;
	fma.rn.f32 	%f1253, %f1207, %f1213, %f1173;
	fma.rn.f32 	%f1254, %f1207, %f1214, %f1174;
	fma.rn.f32 	%f1255, %f1207, %f1215, %f1175;
	fma.rn.f32 	%f1256, %f1207, %f1216, %f1176;
	fma.rn.f32 	%f1257, %f1207, %f1217, %f1177;
	fma.rn.f32 	%f1258, %f1207, %f1218, %f1178;
	fma.rn.f32 	%f1259, %f1208, %f1211, %f1179;
	fma.rn.f32 	%f1260, %f1208, %f1212, %f1180;
	fma.rn.f32 	%f1261, %f1208, %f1213, %f1181;
	fma.rn.f32 	%f1262, %f1208, %f1214, %f1182;
	fma.rn.f32 	%f1263, %f1208, %f1215, %f1183;
	fma.rn.f32 	%f1264, %f1208, %f1216, %f1184;
	fma.rn.f32 	%f1265, %f1208, %f1217, %f1185;
	fma.rn.f32 	%f1266, %f1208, %f1218, %f1186;
	fma.rn.f32 	%f1267, %f1209, %f1211, %f1187;
	fma.rn.f32 	%f1268, %f1209, %f1212, %f1188;
	fma.rn.f32 	%f1269, %f1209, %f1213, %f1189;
	fma.rn.f32 	%f1270, %f1209, %f1214, %f1190;
	fma.rn.f32 	%f1271, %f1209, %f1215, %f1191;
	fma.rn.f32 	%f1272, %f1209, %f1216, %f1192;
	fma.rn.f32 	%f1273, %f1209, %f1217, %f1193;
	fma.rn.f32 	%f1274, %f1209, %f1218, %f1194;
	fma.rn.f32 	%f1275, %f1210, %f1211, %f1195;
	fma.rn.f32 	%f1276, %f1210, %f1212, %f1196;
	fma.rn.f32 	%f1277, %f1210, %f1213, %f1197;
	fma.rn.f32 	%f1278, %f1210, %f1214, %f1198;
	fma.rn.f32 	%f1279, %f1210, %f1215, %f1199;
	fma.rn.f32 	%f1280, %f1210, %f1216, %f1200;
	fma.rn.f32 	%f1281, %f1210, %f1217, %f1201;
	fma.rn.f32 	%f1282, %f1210, %f1218, %f1202;
	ld.shared.f32 	%f1283, [%r532+6144];
	ld.shared.f32 	%f1284, [%r532+6148];
	ld.shared.f32 	%f1285, [%r532+6152];
	ld.shared.f32 	%f1286, [%r532+6156];
	ld.shared.f32 	%f1287, [%r532+6160];
	ld.shared.f32 	%f1288, [%r532+6164];
	ld.shared.f32 	%f1289, [%r532+6168];
	ld.shared.f32 	%f1290, [%r532+6172];
	ld.shared.f32 	%f1291, [%r536+6144];
	ld.shared.f32 	%f1292, [%r536+6148];
	ld.shared.f32 	%f1293, [%r536+6152];
	ld.shared.f32 	%f1294, [%r536+6156];
	ld.shared.f32 	%f1295, [%r536+6160];
	ld.shared.f32 	%f1296, [%r536+6164];
	ld.shared.f32 	%f1297, [%r536+6168];
	ld.shared.f32 	%f1298, [%r536+6172];
	fma.rn.f32 	%f1299, %f1283, %f1291, %f1219;
	fma.rn.f32 	%f1300, %f1283, %f1292, %f1220;
	fma.rn.f32 	%f1301, %f1283, %f1293, %f1221;
	fma.rn.f32 	%f1302, %f1283, %f1294, %f1222;
	fma.rn.f32 	%f1303, %f1283, %f1295, %f1223;
	fma.rn.f32 	%f1304, %f1283, %f1296, %f1224;
	fma.rn.f32 	%f1305, %f1283, %f1297, %f1225;
	fma.rn.f32 	%f1306, %f1283, %f1298, %f1226;
	fma.rn.f32 	%f1307, %f1284, %f1291, %f1227;
	fma.rn.f32 	%f1308, %f1284, %f1292, %f1228;
	fma.rn.f32 	%f1309, %f1284, %f1293, %f1229;
	fma.rn.f32 	%f1310, %f1284, %f1294, %f1230;
	fma.rn.f32 	%f1311, %f1284, %f1295, %f1231;
	fma.rn.f32 	%f1312, %f1284, %f1296, %f1232;
	fma.rn.f32 	%f1313, %f1284, %f1297, %f1233;
	fma.rn.f32 	%f1314, %f1284, %f1298, %f1234;
	fma.rn.f32 	%f1315, %f1285, %f1291, %f1235;
	fma.rn.f32 	%f1316, %f1285, %f1292, %f1236;
	fma.rn.f32 	%f1317, %f1285, %f1293, %f1237;
	fma.rn.f32 	%f1318, %f1285, %f1294, %f1238;
	fma.rn.f32 	%f1319, %f1285, %f1295, %f1239;
	fma.rn.f32 	%f1320, %f1285, %f1296, %f1240;
	fma.rn.f32 	%f1321, %f1285, %f1297, %f1241;
	fma.rn.f32 	%f1322, %f1285, %f1298, %f1242;
	fma.rn.f32 	%f1323, %f1286, %f1291, %f1243;
	fma.rn.f32 	%f1324, %f1286, %f1292, %f1244;
	fma.rn.f32 	%f1325, %f1286, %f1293, %f1245;
	fma.rn.f32 	%f1326, %f1286, %f1294, %f1246;
	fma.rn.f32 	%f1327, %f1286, %f1295, %f1247;
	fma.rn.f32 	%f1328, %f1286, %f1296, %f1248;
	fma.rn.f32 	%f1329, %f1286, %f1297, %f1249;
	fma.rn.f32 	%f1330, %f1286, %f1298, %f1250;
	fma.rn.f32 	%f1331, %f1287, %f1291, %f1251;
	fma.rn.f32 	%f1332, %f1287, %f1292, %f1252;
	fma.rn.f32 	%f1333, %f1287, %f1293, %f1253;
	fma.rn.f32 	%f1334, %f1287, %f1294, %f1254;
	fma.rn.f32 	%f1335, %f1287, %f1295, %f1255;
	fma.rn.f32 	%f1336, %f1287, %f1296, %f1256;
	fma.rn.f32 	%f1337, %f1287, %f1297, %f1257;
	fma.rn.f32 	%f1338, %f1287, %f1298, %f1258;
	fma.rn.f32 	%f1339, %f1288, %f1291, %f1259;
	fma.rn.f32 	%f1340, %f1288, %f1292, %f1260;
	fma.rn.f32 	%f1341, %f1288, %f1293, %f1261;
	fma.rn.f32 	%f1342, %f1288, %f1294, %f1262;
	fma.rn.f32 	%f1343, %f1288, %f1295, %f1263;
	fma.rn.f32 	%f1344, %f1288, %f1296, %f1264;
	fma.rn.f32 	%f1345, %f1288, %f1297, %f1265;
	fma.rn.f32 	%f1346, %f1288, %f1298, %f1266;
	fma.rn.f32 	%f1347, %f1289, %f1291, %f1267;
	fma.rn.f32 	%f1348, %f1289, %f1292, %f1268;
	fma.rn.f32 	%f1349, %f1289, %f1293, %f1269;
	fma.rn.f32 	%f1350, %f1289, %f1294, %f1270;
	fma.rn.f32 	%f1351, %f1289, %f1295, %f1271;
	fma.rn.f32 	%f1352, %f1289, %f1296, %f1272;
	fma.rn.f32 	%f1353, %f1289, %f1297, %f1273;
	fma.rn.f32 	%f1354, %f1289, %f1298, %f1274;
	fma.rn.f32 	%f1355, %f1290, %f1291, %f1275;
	fma.rn.f32 	%f1356, %f1290, %f1292, %f1276;
	fma.rn.f32 	%f1357, %f1290, %f1293, %f1277;
	fma.rn.f32 	%f1358, %f1290, %f1294, %f1278;
	fma.rn.f32 	%f1359, %f1290, %f1295, %f1279;
	fma.rn.f32 	%f1360, %f1290, %f1296, %f1280;
	fma.rn.f32 	%f1361, %f1290, %f1297, %f1281;
	fma.rn.f32 	%f1362, %f1290, %f1298, %f1282;
	ld.shared.f32 	%f1363, [%r532+6656];
	ld.shared.f32 	%f1364, [%r532+6660];
	ld.shared.f32 	%f1365, [%r532+6664];
	ld.shared.f32 	%f1366, [%r532+6668];
	ld.shared.f32 	%f1367, [%r532+6672];
	ld.shared.f32 	%f1368, [%r532+6676];
	ld.shared.f32 	%f1369, [%r532+6680];
	ld.shared.f32 	%f1370, [%r532+6684];
	ld.shared.f32 	%f1371, [%r536+6656];
	ld.shared.f32 	%f1372, [%r536+6660];
	ld.shared.f32 	%f1373, [%r536+6664];
	ld.shared.f32 	%f1374, [%r536+6668];
	ld.shared.f32 	%f1375, [%r536+6672];
	ld.shared.f32 	%f1376, [%r536+6676];
	ld.shared.f32 	%f1377, [%r536+6680];
	ld.shared.f32 	%f1378, [%r536+6684];
	fma.rn.f32 	%f1379, %f1363, %f1371, %f1299;
	fma.rn.f32 	%f1380, %f1363, %f1372, %f1300;
	fma.rn.f32 	%f1381, %f1363, %f1373, %f1301;
	fma.rn.f32 	%f1382, %f1363, %f1374, %f1302;
	fma.rn.f32 	%f1383, %f1363, %f1375, %f1303;
	fma.rn.f32 	%f1384, %f1363, %f1376, %f1304;
	fma.rn.f32 	%f1385, %f1363, %f1377, %f1305;
	fma.rn.f32 	%f1386, %f1363, %f1378, %f1306;
	fma.rn.f32 	%f1387, %f1364, %f1371, %f1307;
	fma.rn.f32 	%f1388, %f1364, %f1372, %f1308;
	fma.rn.f32 	%f1389, %f1364, %f1373, %f1309;
	fma.rn.f32 	%f1390, %f1364, %f1374, %f1310;
	fma.rn.f32 	%f1391, %f1364, %f1375, %f1311;
	fma.rn.f32 	%f1392, %f1364, %f1376, %f1312;
	fma.rn.f32 	%f1393, %f1364, %f1377, %f1313;
	fma.rn.f32 	%f1394, %f1364, %f1378, %f1314;
	fma.rn.f32 	%f1395, %f1365, %f1371, %f1315;
	fma.rn.f32 	%f1396, %f1365, %f1372, %f1316;
	fma.rn.f32 	%f1397, %f1365, %f1373, %f1317;
	fma.rn.f32 	%f1398, %f1365, %f1374, %f1318;
	fma.rn.f32 	%f1399, %f1365, %f1375, %f1319;
	fma.rn.f32 	%f1400, %f1365, %f1376, %f1320;
	fma.rn.f32 	%f1401, %f1365, %f1377, %f1321;
	fma.rn.f32 	%f1402, %f1365, %f1378, %f1322;
	fma.rn.f32 	%f1403, %f1366, %f1371, %f1323;
	fma.rn.f32 	%f1404, %f1366, %f1372, %f1324;
	fma.rn.f32 	%f1405, %f1366, %f1373, %f1325;
	fma.rn.f32 	%f1406, %f1366, %f1374, %f1326;
	fma.rn.f32 	%f1407, %f1366, %f1375, %f1327;
	fma.rn.f32 	%f1408, %f1366, %f1376, %f1328;
	fma.rn.f32 	%f1409, %f1366, %f1377, %f1329;
	fma.rn.f32 	%f1410, %f1366, %f1378, %f1330;
	fma.rn.f32 	%f1411, %f1367, %f1371, %f1331;
	fma.rn.f32 	%f1412, %f1367, %f1372, %f1332;
	fma.rn.f32 	%f1413, %f1367, %f1373, %f1333;
	fma.rn.f32 	%f1414, %f1367, %f1374, %f1334;
	fma.rn.f32 	%f1415, %f1367, %f1375, %f1335;
	fma.rn.f32 	%f1416, %f1367, %f1376, %f1336;
	fma.rn.f32 	%f1417, %f1367, %f1377, %f1337;
	fma.rn.f32 	%f1418, %f1367, %f1378, %f1338;
	fma.rn.f32 	%f1419, %f1368, %f1371, %f1339;
	fma.rn.f32 	%f1420, %f1368, %f1372, %f1340;
	fma.rn.f32 	%f1421, %f1368, %f1373, %f1341;
	fma.rn.f32 	%f1422, %f1368, %f1374, %f1342;
	fma.rn.f32 	%f1423, %f1368, %f1375, %f1343;
	fma.rn.f32 	%f1424, %f1368, %f1376, %f1344;
	fma.rn.f32 	%f1425, %f1368, %f1377, %f1345;
	fma.rn.f32 	%f1426, %f1368, %f1378, %f1346;
	fma.rn.f32 	%f1427, %f1369, %f1371, %f1347;
	fma.rn.f32 	%f1428, %f1369, %f1372, %f1348;
	fma.rn.f32 	%f1429, %f1369, %f1373, %f1349;
	fma.rn.f32 	%f1430, %f1369, %f1374, %f1350;
	fma.rn.f32 	%f1431, %f1369, %f1375, %f1351;
	fma.rn.f32 	%f1432, %f1369, %f1376, %f1352;
	fma.rn.f32 	%f1433, %f1369, %f1377, %f1353;
	fma.rn.f32 	%f1434, %f1369, %f1378, %f1354;
	fma.rn.f32 	%f1435, %f1370, %f1371, %f1355;
	fma.rn.f32 	%f1436, %f1370, %f1372, %f1356;
	fma.rn.f32 	%f1437, %f1370, %f1373, %f1357;
	fma.rn.f32 	%f1438, %f1370, %f1374, %f1358;
	fma.rn.f32 	%f1439, %f1370, %f1375, %f1359;
	fma.rn.f32 	%f1440, %f1370, %f1376, %f1360;
	fma.rn.f32 	%f1441, %f1370, %f1377, %f1361;
	fma.rn.f32 	%f1442, %f1370, %f1378, %f1362;
	ld.shared.f32 	%f1443, [%r532+7168];
	ld.shared.f32 	%f1444, [%r532+7172];
	ld.shared.f32 	%f1445, [%r532+7176];
	ld.shared.f32 	%f1446, [%r532+7180];
	ld.shared.f32 	%f1447, [%r532+7184];
	ld.shared.f32 	%f1448, [%r532+7188];
	ld.shared.f32 	%f1449, [%r532+7192];
	ld.shared.f32 	%f1450, [%r532+7196];
	ld.shared.f32 	%f1451, [%r536+7168];
	ld.shared.f32 	%f1452, [%r536+7172];
	ld.shared.f32 	%f1453, [%r536+7176];
	ld.shared.f32 	%f1454, [%r536+7180];
	ld.shared.f32 	%f1455, [%r536+7184];
	ld.shared.f32 	%f1456, [%r536+7188];
	ld.shared.f32 	%f1457, [%r536+7192];
	ld.shared.f32 	%f1458, [%r536+7196];
	fma.rn.f32 	%f1459, %f1443, %f1451, %f1379;
	fma.rn.f32 	%f1460, %f1443, %f1452, %f1380;
	fma.rn.f32 	%f1461, %f1443, %f1453, %f1381;
	fma.rn.f32 	%f1462, %f1443, %f1454, %f1382;
	fma.rn.f32 	%f1463, %f1443, %f1455, %f1383;
	fma.rn.f32 	%f1464, %f1443, %f1456, %f1384;
	fma.rn.f32 	%f1465, %f1443, %f1457, %f1385;
	fma.rn.f32 	%f1466, %f1443, %f1458, %f1386;
	fma.rn.f32 	%f1467, %f1444, %f1451, %f1387;
	fma.rn.f32 	%f1468, %f1444, %f1452, %f1388;
	fma.rn.f32 	%f1469, %f1444, %f1453, %f1389;
	fma.rn.f32 	%f1470, %f1444, %f1454, %f1390;
	fma.rn.f32 	%f1471, %f1444, %f1455, %f1391;
	fma.rn.f32 	%f1472, %f1444, %f1456, %f1392;
	fma.rn.f32 	%f1473, %f1444, %f1457, %f1393;
	fma.rn.f32 	%f1474, %f1444, %f1458, %f1394;
	fma.rn.f32 	%f1475, %f1445, %f1451, %f1395;
	fma.rn.f32 	%f1476, %f1445, %f1452, %f1396;
	fma.rn.f32 	%f1477, %f1445, %f1453, %f1397;
	fma.rn.f32 	%f1478, %f1445, %f1454, %f1398;
	fma.rn.f32 	%f1479, %f1445, %f1455, %f1399;
	fma.rn.f32 	%f1480, %f1445, %f1456, %f1400;
	fma.rn.f32 	%f1481, %f1445, %f1457, %f1401;
	fma.rn.f32 	%f1482, %f1445, %f1458, %f1402;
	fma.rn.f32 	%f1483, %f1446, %f1451, %f1403;
	fma.rn.f32 	%f1484, %f1446, %f1452, %f1404;
	fma.rn.f32 	%f1485, %f1446, %f1453, %f1405;
	fma.rn.f32 	%f1486, %f1446, %f1454, %f1406;
	fma.rn.f32 	%f1487, %f1446, %f1455, %f1407;
	fma.rn.f32 	%f1488, %f1446, %f1456, %f1408;
	fma.rn.f32 	%f1489, %f1446, %f1457, %f1409;
	fma.rn.f32 	%f1490, %f1446, %f1458, %f1410;
	fma.rn.f32 	%f1491, %f1447, %f1451, %f1411;
	fma.rn.f32 	%f1492, %f1447, %f1452, %f1412;
	fma.rn.f32 	%f1493, %f1447, %f1453, %f1413;
	fma.rn.f32 	%f1494, %f1447, %f1454, %f1414;
	fma.rn.f32 	%f1495, %f1447, %f1455, %f1415;
	fma.rn.f32 	%f1496, %f1447, %f1456, %f1416;
	fma.rn.f32 	%f1497, %f1447, %f1457, %f1417;
	fma.rn.f32 	%f1498, %f1447, %f1458, %f1418;
	fma.rn.f32 	%f1499, %f1448, %f1451, %f1419;
	fma.rn.f32 	%f1500, %f1448, %f1452, %f1420;
	fma.rn.f32 	%f1501, %f1448, %f1453, %f1421;
	fma.rn.f32 	%f1502, %f1448, %f1454, %f1422;
	fma.rn.f32 	%f1503, %f1448, %f1455, %f1423;
	fma.rn.f32 	%f1504, %f1448, %f1456, %f1424;
	fma.rn.f32 	%f1505, %f1448, %f1457, %f1425;
	fma.rn.f32 	%f1506, %f1448, %f1458, %f1426;
	fma.rn.f32 	%f1507, %f1449, %f1451, %f1427;
	fma.rn.f32 	%f1508, %f1449, %f1452, %f1428;
	fma.rn.f32 	%f1509, %f1449, %f1453, %f1429;
	fma.rn.f32 	%f1510, %f1449, %f1454, %f1430;
	fma.rn.f32 	%f1511, %f1449, %f1455, %f1431;
	fma.rn.f32 	%f1512, %f1449, %f1456, %f1432;
	fma.rn.f32 	%f1513, %f1449, %f1457, %f1433;
	fma.rn.f32 	%f1514, %f1449, %f1458, %f1434;
	fma.rn.f32 	%f1515, %f1450, %f1451, %f1435;
	fma.rn.f32 	%f1516, %f1450, %f1452, %f1436;
	fma.rn.f32 	%f1517, %f1450, %f1453, %f1437;
	fma.rn.f32 	%f1518, %f1450, %f1454, %f1438;
	fma.rn.f32 	%f1519, %f1450, %f1455, %f1439;
	fma.rn.f32 	%f1520, %f1450, %f1456, %f1440;
	fma.rn.f32 	%f1521, %f1450, %f1457, %f1441;
	fma.rn.f32 	%f1522, %f1450, %f1458, %f1442;
	ld.shared.f32 	%f1523, [%r532+7680];
	ld.shared.f32 	%f1524, [%r532+7684];
	ld.shared.f32 	%f1525, [%r532+7688];
	ld.shared.f32 	%f1526, [%r532+7692];
	ld.shared.f32 	%f1527, [%r532+7696];
	ld.shared.f32 	%f1528, [%r532+7700];
	ld.shared.f32 	%f1529, [%r532+7704];
	ld.shared.f32 	%f1530, [%r532+7708];
	ld.shared.f32 	%f1531, [%r536+7680];
	ld.shared.f32 	%f1532, [%r536+7684];
	ld.shared.f32 	%f1533, [%r536+7688];
	ld.shared.f32 	%f1534, [%r536+7692];
	ld.shared.f32 	%f1535, [%r536+7696];
	ld.shared.f32 	%f1536, [%r536+7700];
	ld.shared.f32 	%f1537, [%r536+7704];
	ld.shared.f32 	%f1538, [%r536+7708];
	fma.rn.f32 	%f1539, %f1523, %f1531, %f1459;
	fma.rn.f32 	%f1540, %f1523, %f1532, %f1460;
	fma.rn.f32 	%f1541, %f1523, %f1533, %f1461;
	fma.rn.f32 	%f1542, %f1523, %f1534, %f1462;
	fma.rn.f32 	%f1543, %f1523, %f1535, %f1463;
	fma.rn.f32 	%f1544, %f1523, %f1536, %f1464;
	fma.rn.f32 	%f1545, %f1523, %f1537, %f1465;
	fma.rn.f32 	%f1546, %f1523, %f1538, %f1466;
	fma.rn.f32 	%f1547, %f1524, %f1531, %f1467;
	fma.rn.f32 	%f1548, %f1524, %f1532, %f1468;
	fma.rn.f32 	%f1549, %f1524, %f1533, %f1469;
	fma.rn.f32 	%f1550, %f1524, %f1534, %f1470;
	fma.rn.f32 	%f1551, %f1524, %f1535, %f1471;
	fma.rn.f32 	%f1552, %f1524, %f1536, %f1472;
	fma.rn.f32 	%f1553, %f1524, %f1537, %f1473;
	fma.rn.f32 	%f1554, %f1524, %f1538, %f1474;
	fma.rn.f32 	%f1555, %f1525, %f1531, %f1475;
	fma.rn.f32 	%f1556, %f1525, %f1532, %f1476;
	fma.rn.f32 	%f1557, %f1525, %f1533, %f1477;
	fma.rn.f32 	%f1558, %f1525, %f1534, %f1478;
	fma.rn.f32 	%f1559, %f1525, %f1535, %f1479;
	fma.rn.f32 	%f1560, %f1525, %f1536, %f1480;
	fma.rn.f32 	%f1561, %f1525, %f1537, %f1481;
	fma.rn.f32 	%f1562, %f1525, %f1538, %f1482;
	fma.rn.f32 	%f1563, %f1526, %f1531, %f1483;
	fma.rn.f32 	%f1564, %f1526, %f1532, %f1484;
	fma.rn.f32 	%f1565, %f1526, %f1533, %f1485;
	fma.rn.f32 	%f1566, %f1526, %f1534, %f1486;
	fma.rn.f32 	%f1567, %f1526, %f1535, %f1487;
	fma.rn.f32 	%f1568, %f1526, %f1536, %f1488;
	fma.rn.f32 	%f1569, %f1526, %f1537, %f1489;
	fma.rn.f32 	%f1570, %f1526, %f1538, %f1490;
	fma.rn.f32 	%f1571, %f1527, %f1531, %f1491;
	fma.rn.f32 	%f1572, %f1527, %f1532, %f1492;
	fma.rn.f32 	%f1573, %f1527, %f1533, %f1493;
	fma.rn.f32 	%f1574, %f1527, %f1534, %f1494;
	fma.rn.f32 	%f1575, %f1527, %f1535, %f1495;
	fma.rn.f32 	%f1576, %f1527, %f1536, %f1496;
	fma.rn.f32 	%f1577, %f1527, %f1537, %f1497;
	fma.rn.f32 	%f1578, %f1527, %f1538, %f1498;
	fma.rn.f32 	%f1579, %f1528, %f1531, %f1499;
	fma.rn.f32 	%f1580, %f1528, %f1532, %f1500;
	fma.rn.f32 	%f1581, %f1528, %f1533, %f1501;
	fma.rn.f32 	%f1582, %f1528, %f1534, %f1502;
	fma.rn.f32 	%f1583, %f1528, %f1535, %f1503;
	fma.rn.f32 	%f1584, %f1528, %f1536, %f1504;
	fma.rn.f32 	%f1585, %f1528, %f1537, %f1505;
	fma.rn.f32 	%f1586, %f1528, %f1538, %f1506;
	fma.rn.f32 	%f1587, %f1529, %f1531, %f1507;
	fma.rn.f32 	%f1588, %f1529, %f1532, %f1508;
	fma.rn.f32 	%f1589, %f1529, %f1533, %f1509;
	fma.rn.f32 	%f1590, %f1529, %f1534, %f1510;
	fma.rn.f32 	%f1591, %f1529, %f1535, %f1511;
	fma.rn.f32 	%f1592, %f1529, %f1536, %f1512;
	fma.rn.f32 	%f1593, %f1529, %f1537, %f1513;
	fma.rn.f32 	%f1594, %f1529, %f1538, %f1514;
	fma.rn.f32 	%f1595, %f1530, %f1531, %f1515;
	fma.rn.f32 	%f1596, %f1530, %f1532, %f1516;
	fma.rn.f32 	%f1597, %f1530, %f1533, %f1517;
	fma.rn.f32 	%f1598, %f1530, %f1534, %f1518;
	fma.rn.f32 	%f1599, %f1530, %f1535, %f1519;
	fma.rn.f32 	%f1600, %f1530, %f1536, %f1520;
	fma.rn.f32 	%f1601, %f1530, %f1537, %f1521;
	fma.rn.f32 	%f1602, %f1530, %f1538, %f1522;
	ld.shared.f32 	%f1603, [%r532+8192];
	ld.shared.f32 	%f1604, [%r532+8196];
	ld.shared.f32 	%f1605, [%r532+8200];
	ld.shared.f32 	%f1606, [%r532+8204];
	ld.shared.f32 	%f1607, [%r532+8208];
	ld.shared.f32 	%f1608, [%r532+8212];
	ld.shared.f32 	%f1609, [%r532+8216];
	ld.shared.f32 	%f1610, [%r532+8220];
	ld.shared.f32 	%f1611, [%r536+8192];
	ld.shared.f32 	%f1612, [%r536+8196];
	ld.shared.f32 	%f1613, [%r536+8200];
	ld.shared.f32 	%f1614, [%r536+8204];
	ld.shared.f32 	%f1615, [%r536+8208];
	ld.shared.f32 	%f1616, [%r536+8212];
	ld.shared.f32 	%f1617, [%r536+8216];
	ld.shared.f32 	%f1618, [%r536+8220];
	fma.rn.f32 	%f1619, %f1603, %f1611, %f1539;
	fma.rn.f32 	%f1620, %f1603, %f1612, %f1540;
	fma.rn.f32 	%f1621, %f1603, %f1613, %f1541;
	fma.rn.f32 	%f1622, %f1603, %f1614, %f1542;
	fma.rn.f32 	%f1623, %f1603, %f1615, %f1543;
	fma.rn.f32 	%f1624, %f1603, %f1616, %f1544;
	fma.rn.f32 	%f1625, %f1603, %f1617, %f1545;
	fma.rn.f32 	%f1626, %f1603, %f1618, %f1546;
	fma.rn.f32 	%f1627, %f1604, %f1611, %f1547;
	fma.rn.f32 	%f1628, %f1604, %f1612, %f1548;
	fma.rn.f32 	%f1629, %f1604, %f1613, %f1549;
	fma.rn.f32 	%f1630, %f1604, %f1614, %f1550;
	fma.rn.f32 	%f1631, %f1604, %f1615, %f1551;
	fma.rn.f32 	%f1632, %f1604, %f1616, %f1552;
	fma.rn.f32 	%f1633, %f1604, %f1617, %f1553;
	fma.rn.f32 	%f1634, %f1604, %f1618, %f1554;
	fma.rn.f32 	%f1635, %f1605, %f1611, %f1555;
	fma.rn.f32 	%f1636, %f1605, %f1612, %f1556;
	fma.rn.f32 	%f1637, %f1605, %f1613, %f1557;
	fma.rn.f32 	%f1638, %f1605, %f1614, %f1558;
	fma.rn.f32 	%f1639, %f1605, %f1615, %f1559;
	fma.rn.f32 	%f1640, %f1605, %f1616, %f1560;
	fma.rn.f32 	%f1641, %f1605, %f1617, %f1561;
	fma.rn.f32 	%f1642, %f1605, %f1618, %f1562;
	fma.rn.f32 	%f1643, %f1606, %f1611, %f1563;
	fma.rn.f32 	%f1644, %f1606, %f1612, %f1564;
	fma.rn.f32 	%f1645, %f1606, %f1613, %f1565;
	fma.rn.f32 	%f1646, %f1606, %f1614, %f1566;
	fma.rn.f32 	%f1647, %f1606, %f1615, %f1567;
	fma.rn.f32 	%f1648, %f1606, %f1616, %f1568;
	fma.rn.f32 	%f1649, %f1606, %f1617, %f1569;
	fma.rn.f32 	%f1650, %f1606, %f1618, %f1570;
	fma.rn.f32 	%f1651, %f1607, %f1611, %f1571;
	fma.rn.f32 	%f1652, %f1607, %f1612, %f1572;
	fma.rn.f32 	%f1653, %f1607, %f1613, %f1573;
	fma.rn.f32 	%f1654, %f1607, %f1614, %f1574;
	fma.rn.f32 	%f1655, %f1607, %f1615, %f1575;
	fma.rn.f32 	%f1656, %f1607, %f1616, %f1576;
	fma.rn.f32 	%f1657, %f1607, %f1617, %f1577;
	fma.rn.f32 	%f1658, %f1607, %f1618, %f1578;
	fma.rn.f32 	%f1659, %f1608, %f1611, %f1579;
	fma.rn.f32 	%f1660, %f1608, %f1612, %f1580;
	fma.rn.f32 	%f1661, %f1608, %f1613, %f1581;
	fma.rn.f32 	%f1662, %f1608, %f1614, %f1582;
	fma.rn.f32 	%f1663, %f1608, %f1615, %f1583;
	fma.rn.f32 	%f1664, %f1608, %f1616, %f1584;
	fma.rn.f32 	%f1665, %f1608, %f1617, %f1585;
	fma.rn.f32 	%f1666, %f1608, %f1618, %f1586;
	fma.rn.f32 	%f1667, %f1609, %f1611, %f1587;
	fma.rn.f32 	%f1668, %f1609, %f1612, %f1588;
	fma.rn.f32 	%f1669, %f1609, %f1613, %f1589;
	fma.rn.f32 	%f1670, %f1609, %f1614, %f1590;
	fma.rn.f32 	%f1671, %f1609, %f1615, %f1591;
	fma.rn.f32 	%f1672, %f1609, %f1616, %f1592;
	fma.rn.f32 	%f1673, %f1609, %f1617, %f1593;
	fma.rn.f32 	%f1674, %f1609, %f1618, %f1594;
	fma.rn.f32 	%f1675, %f1610, %f1611, %f1595;
	fma.rn.f32 	%f1676, %f1610, %f1612, %f1596;
	fma.rn.f32 	%f1677, %f1610, %f1613, %f1597;
	fma.rn.f32 	%f1678, %f1610, %f1614, %f1598;
	fma.rn.f32 	%f1679, %f1610, %f1615, %f1599;
	fma.rn.f32 	%f1680, %f1610, %f1616, %f1600;
	fma.rn.f32 	%f1681, %f1610, %f1617, %f1601;
	fma.rn.f32 	%f1682, %f1610, %f1618, %f1602;
	ld.shared.f32 	%f1683, [%r532+8704];
	ld.shared.f32 	%f1684, [%r532+8708];
	ld.shared.f32 	%f1685, [%r532+8712];
	ld.shared.f32 	%f1686, [%r532+8716];
	ld.shared.f32 	%f1687, [%r532+8720];
	ld.shared.f32 	%f1688, [%r532+8724];
	ld.shared.f32 	%f1689, [%r532+8728];
	ld.shared.f32 	%f1690, [%r532+8732];
	ld.shared.f32 	%f1691, [%r536+8704];
	ld.shared.f32 	%f1692, [%r536+8708];
	ld.shared.f32 	%f1693, [%r536+8712];
	ld.shared.f32 	%f1694, [%r536+8716];
	ld.shared.f32 	%f1695, [%r536+8720];
	ld.shared.f32 	%f1696, [%r536+8724];
	ld.shared.f32 	%f1697, [%r536+8728];
	ld.shared.f32 	%f1698, [%r536+8732];
	fma.rn.f32 	%f1699, %f1683, %f1691, %f1619;
	fma.rn.f32 	%f1700, %f1683, %f1692, %f1620;
	fma.rn.f32 	%f1701, %f1683, %f1693, %f1621;
	fma.rn.f32 	%f1702, %f1683, %f1694, %f1622;
	fma.rn.f32 	%f1703, %f1683, %f1695, %f1623;
	fma.rn.f32 	%f1704, %f1683, %f1696, %f1624;
	fma.rn.f32 	%f1705, %f1683, %f1697, %f1625;
	fma.rn.f32 	%f1706, %f1683, %f1698, %f1626;
	fma.rn.f32 	%f1707, %f1684, %f1691, %f1627;
	fma.rn.f32 	%f1708, %f1684, %f1692, %f1628;
	fma.rn.f32 	%f1709, %f1684, %f1693, %f1629;
	fma.rn.f32 	%f1710, %f1684, %f1694, %f1630;
	fma.rn.f32 	%f1711, %f1684, %f1695, %f1631;
	fma.rn.f32 	%f1712, %f1684, %f1696, %f1632;
	fma.rn.f32 	%f1713, %f1684, %f1697, %f1633;
	fma.rn.f32 	%f1714, %f1684, %f1698, %f1634;
	fma.rn.f32 	%f1715, %f1685, %f1691, %f1635;
	fma.rn.f32 	%f1716, %f1685, %f1692, %f1636;
	fma.rn.f32 	%f1717, %f1685, %f1693, %f1637;
	fma.rn.f32 	%f1718, %f1685, %f1694, %f1638;
	fma.rn.f32 	%f1719, %f1685, %f1695, %f1639;
	fma.rn.f32 	%f1720, %f1685, %f1696, %f1640;
	fma.rn.f32 	%f1721, %f1685, %f1697, %f1641;
	fma.rn.f32 	%f1722, %f1685, %f1698, %f1642;
	fma.rn.f32 	%f1723, %f1686, %f1691, %f1643;
	fma.rn.f32 	%f1724, %f1686, %f1692, %f1644;
	fma.rn.f32 	%f1725, %f1686, %f1693, %f1645;
	fma.rn.f32 	%f1726, %f1686, %f1694, %f1646;
	fma.rn.f32 	%f1727, %f1686, %f1695, %f1647;
	fma.rn.f32 	%f1728, %f1686, %f1696, %f1648;
	fma.rn.f32 	%f1729, %f1686, %f1697, %f1649;
	fma.rn.f32 	%f1730, %f1686, %f1698, %f1650;
	fma.rn.f32 	%f1731, %f1687, %f1691, %f1651;
	fma.rn.f32 	%f1732, %f1687, %f1692, %f1652;
	fma.rn.f32 	%f1733, %f1687, %f1693, %f1653;
	fma.rn.f32 	%f1734, %f1687, %f1694, %f1654;
	fma.rn.f32 	%f1735, %f1687, %f1695, %f1655;
	fma.rn.f32 	%f1736, %f1687, %f1696, %f1656;
	fma.rn.f32 	%f1737, %f1687, %f1697, %f1657;
	fma.rn.f32 	%f1738, %f1687, %f1698, %f1658;
	fma.rn.f32 	%f1739, %f1688, %f1691, %f1659;
	fma.rn.f32 	%f1740, %f1688, %f1692, %f1660;
	fma.rn.f32 	%f1741, %f1688, %f1693, %f1661;
	fma.rn.f32 	%f1742, %f1688, %f1694, %f1662;
	fma.rn.f32 	%f1743, %f1688, %f1695, %f1663;
	fma.rn.f32 	%f1744, %f1688, %f1696, %f1664;
	fma.rn.f32 	%f1745, %f1688, %f1697, %f1665;
	fma.rn.f32 	%f1746, %f1688, %f1698, %f1666;
	fma.rn.f32 	%f1747, %f1689, %f1691, %f1667;
	fma.rn.f32 	%f1748, %f1689, %f1692, %f1668;
	fma.rn.f32 	%f1749, %f1689, %f1693, %f1669;
	fma.rn.f32 	%f1750, %f1689, %f1694, %f1670;
	fma.rn.f32 	%f1751, %f1689, %f1695, %f1671;
	fma.rn.f32 	%f1752, %f1689, %f1696, %f1672;
	fma.rn.f32 	%f1753, %f1689, %f1697, %f1673;
	fma.rn.f32 	%f1754, %f1689, %f1698, %f1674;
	fma.rn.f32 	%f1755, %f1690, %f1691, %f1675;
	fma.rn.f32 	%f1756, %f1690, %f1692, %f1676;
	fma.rn.f32 	%f1757, %f1690, %f1693, %f1677;
	fma.rn.f32 	%f1758, %f1690, %f1694, %f1678;
	fma.rn.f32 	%f1759, %f1690, %f1695, %f1679;
	fma.rn.f32 	%f1760, %f1690, %f1696, %f1680;
	fma.rn.f32 	%f1761, %f1690, %f1697, %f1681;
	fma.rn.f32 	%f1762, %f1690, %f1698, %f1682;
	ld.shared.f32 	%f1763, [%r532+9216];
	ld.shared.f32 	%f1764, [%r532+9220];
	ld.shared.f32 	%f1765, [%r532+9224];
	ld.shared.f32 	%f1766, [%r532+9228];
	ld.shared.f32 	%f1767, [%r532+9232];
	ld.shared.f32 	%f1768, [%r532+9236];
	ld.shared.f32 	%f1769, [%r532+9240];
	ld.shared.f32 	%f1770, [%r532+9244];
	ld.shared.f32 	%f1771, [%r536+9216];
	ld.shared.f32 	%f1772, [%r536+9220];
	ld.shared.f32 	%f1773, [%r536+9224];
	ld.shared.f32 	%f1774, [%r536+9228];
	ld.shared.f32 	%f1775, [%r536+9232];
	ld.shared.f32 	%f1776, [%r536+9236];
	ld.shared.f32 	%f1777, [%r536+9240];
	ld.shared.f32 	%f1778, [%r536+9244];
	fma.rn.f32 	%f1779, %f1763, %f1771, %f1699;
	fma.rn.f32 	%f1780, %f1763, %f1772, %f1700;
	fma.rn.f32 	%f1781, %f1763, %f1773, %f1701;
	fma.rn.f32 	%f1782, %f1763, %f1774, %f1702;
	fma.rn.f32 	%f1783, %f1763, %f1775, %f1703;
	fma.rn.f32 	%f1784, %f1763, %f1776, %f1704;
	fma.rn.f32 	%f1785, %f1763, %f1777, %f1705;
	fma.rn.f32 	%f1786, %f1763, %f1778, %f1706;
	fma.rn.f32 	%f1787, %f1764, %f1771, %f1707;
	fma.rn.f32 	%f1788, %f1764, %f1772, %f1708;
	fma.rn.f32 	%f1789, %f1764, %f1773, %f1709;
	fma.rn.f32 	%f1790, %f1764, %f1774, %f1710;
	fma.rn.f32 	%f1791, %f1764, %f1775, %f1711;
	fma.rn.f32 	%f1792, %f1764, %f1776, %f1712;
	fma.rn.f32 	%f1793, %f1764, %f1777, %f1713;
	fma.rn.f32 	%f1794, %f1764, %f1778, %f1714;
	fma.rn.f32 	%f1795, %f1765, %f1771, %f1715;
	fma.rn.f32 	%f1796, %f1765, %f1772, %f1716;
	fma.rn.f32 	%f1797, %f1765, %f1773, %f1717;
	fma.rn.f32 	%f1798, %f1765, %f1774, %f1718;
	fma.rn.f32 	%f1799, %f1765, %f1775, %f1719;
	fma.rn.f32 	%f1800, %f1765, %f1776, %f1720;
	fma.rn.f32 	%f1801, %f1765, %f1777, %f1721;
	fma.rn.f32 	%f1802, %f1765, %f1778, %f1722;
	fma.rn.f32 	%f1803, %f1766, %f1771, %f1723;
	fma.rn.f32 	%f1804, %f1766, %f1772, %f1724;
	fma.rn.f32 	%f1805, %f1766, %f1773, %f1725;
	fma.rn.f32 	%f1806, %f1766, %f1774, %f1726;
	fma.rn.f32 	%f1807, %f1766, %f1775, %f1727;
	fma.rn.f32 	%f1808, %f1766, %f1776, %f1728;
	fma.rn.f32 	%f1809, %f1766, %f1777, %f1729;
	fma.rn.f32 	%f1810, %f1766, %f1778, %f1730;
	fma.rn.f32 	%f1811, %f1767, %f1771, %f1731;
	fma.rn.f32 	%f1812, %f1767, %f1772, %f1732;
	fma.rn.f32 	%f1813, %f1767, %f1773, %f1733;
	fma.rn.f32 	%f1814, %f1767, %f1774, %f1734;
	fma.rn.f32 	%f1815, %f1767, %f1775, %f1735;
	fma.rn.f32 	%f1816, %f1767, %f1776, %f1736;
	fma.rn.f32 	%f1817, %f1767, %f1777, %f1737;
	fma.rn.f32 	%f1818, %f1767, %f1778, %f1738;
	fma.rn.f32 	%f1819, %f1768, %f1771, %f1739;
	fma.rn.f32 	%f1820, %f1768, %f1772, %f1740;
	fma.rn.f32 	%f1821, %f1768, %f1773, %f1741;
	fma.rn.f32 	%f1822, %f1768, %f1774, %f1742;
	fma.rn.f32 	%f1823, %f1768, %f1775, %f1743;
	fma.rn.f32 	%f1824, %f1768, %f1776, %f1744;
	fma.rn.f32 	%f1825, %f1768, %f1777, %f1745;
	fma.rn.f32 	%f1826, %f1768, %f1778, %f1746;
	fma.rn.f32 	%f1827, %f1769, %f1771, %f1747;
	fma.rn.f32 	%f1828, %f1769, %f1772, %f1748;
	fma.rn.f32 	%f1829, %f1769, %f1773, %f1749;
	fma.rn.f32 	%f1830, %f1769, %f1774, %f1750;
	fma.rn.f32 	%f1831, %f1769, %f1775, %f1751;
	fma.rn.f32 	%f1832, %f1769, %f1776, %f1752;
	fma.rn.f32 	%f1833, %f1769, %f1777, %f1753;
	fma.rn.f32 	%f1834, %f1769, %f1778, %f1754;
	fma.rn.f32 	%f1835, %f1770, %f1771, %f1755;
	fma.rn.f32 	%f1836, %f1770, %f1772, %f1756;
	fma.rn.f32 	%f1837, %f1770, %f1773, %f1757;
	fma.rn.f32 	%f1838, %f1770, %f1774, %f1758;
	fma.rn.f32 	%f1839, %f1770, %f1775, %f1759;
	fma.rn.f32 	%f1840, %f1770, %f1776, %f1760;
	fma.rn.f32 	%f1841, %f1770, %f1777, %f1761;
	fma.rn.f32 	%f1842, %f1770, %f1778, %f1762;
	ld.shared.f32 	%f1843, [%r532+9728];
	ld.shared.f32 	%f1844, [%r532+9732];
	ld.shared.f32 	%f1845, [%r532+9736];
	ld.shared.f32 	%f1846, [%r532+9740];
	ld.shared.f32 	%f1847, [%r532+9744];
	ld.shared.f32 	%f1848, [%r532+9748];
	ld.shared.f32 	%f1849, [%r532+9752];
	ld.shared.f32 	%f1850, [%r532+9756];
	ld.shared.f32 	%f1851, [%r536+9728];
	ld.shared.f32 	%f1852, [%r536+9732];
	ld.shared.f32 	%f1853, [%r536+9736];
	ld.shared.f32 	%f1854, [%r536+9740];
	ld.shared.f32 	%f1855, [%r536+9744];
	ld.shared.f32 	%f1856, [%r536+9748];
	ld.shared.f32 	%f1857, [%r536+9752];
	ld.shared.f32 	%f1858, [%r536+9756];
	fma.rn.f32 	%f1859, %f1843, %f1851, %f1779;
	fma.rn.f32 	%f1860, %f1843, %f1852, %f1780;
	fma.rn.f32 	%f1861, %f1843, %f1853, %f1781;
	fma.rn.f32 	%f1862, %f1843, %f1854, %f1782;
	fma.rn.f32 	%f1863, %f1843, %f1855, %f1783;
	fma.rn.f32 	%f1864, %f1843, %f1856, %f1784;
	fma.rn.f32 	%f1865, %f1843, %f1857, %f1785;
	fma.rn.f32 	%f1866, %f1843, %f1858, %f1786;
	fma.rn.f32 	%f1867, %f1844, %f1851, %f1787;
	fma.rn.f32 	%f1868, %f1844, %f1852, %f1788;
	fma.rn.f32 	%f1869, %f1844, %f1853, %f1789;
	fma.rn.f32 	%f1870, %f1844, %f1854, %f1790;
	fma.rn.f32 	%f1871, %f1844, %f1855, %f1791;
	fma.rn.f32 	%f1872, %f1844, %f1856, %f1792;
	fma.rn.f32 	%f1873, %f1844, %f1857, %f1793;
	fma.rn.f32 	%f1874, %f1844, %f1858, %f1794;
	fma.rn.f32 	%f1875, %f1845, %f1851, %f1795;
	fma.rn.f32 	%f1876, %f1845, %f1852, %f1796;
	fma.rn.f32 	%f1877, %f1845, %f1853, %f1797;
	fma.rn.f32 	%f1878, %f1845, %f1854, %f1798;
	fma.rn.f32 	%f1879, %f1845, %f1855, %f1799;
	fma.rn.f32 	%f1880, %f1845, %f1856, %f1800;
	fma.rn.f32 	%f1881, %f1845, %f1857, %f1801;
	fma.rn.f32 	%f1882, %f1845, %f1858, %f1802;
	fma.rn.f32 	%f1883, %f1846, %f1851, %f1803;
	fma.rn.f32 	%f1884, %f1846, %f1852, %f1804;
	fma.rn.f32 	%f1885, %f1846, %f1853, %f1805;
	fma.rn.f32 	%f1886, %f1846, %f1854, %f1806;
	fma.rn.f32 	%f1887, %f1846, %f1855, %f1807;
	fma.rn.f32 	%f1888, %f1846, %f1856, %f1808;
	fma.rn.f32 	%f1889, %f1846, %f1857, %f1809;
	fma.rn.f32 	%f1890, %f1846, %f1858, %f1810;
	fma.rn.f32 	%f1891, %f1847, %f1851, %f1811;
	fma.rn.f32 	%f1892, %f1847, %f1852, %f1812;
	fma.rn.f32 	%f1893, %f1847, %f1853, %f1813;
	fma.rn.f32 	%f1894, %f1847, %f1854, %f1814;
	fma.rn.f32 	%f1895, %f1847, %f1855, %f1815;
	fma.rn.f32 	%f1896, %f1847, %f1856, %f1816;
	fma.rn.f32 	%f1897, %f1847, %f1857, %f1817;
	fma.rn.f32 	%f1898, %f1847, %f1858, %f1818;
	fma.rn.f32 	%f1899, %f1848, %f1851, %f1819;
	fma.rn.f32 	%f1900, %f1848, %f1852, %f1820;
	fma.rn.f32 	%f1901, %f1848, %f1853, %f1821;
	fma.rn.f32 	%f1902, %f1848, %f1854, %f1822;
	fma.rn.f32 	%f1903, %f1848, %f1855, %f1823;
	fma.rn.f32 	%f1904, %f1848, %f1856, %f1824;
	fma.rn.f32 	%f1905, %f1848, %f1857, %f1825;
	fma.rn.f32 	%f1906, %f1848, %f1858, %f1826;
	fma.rn.f32 	%f1907, %f1849, %f1851, %f1827;
	fma.rn.f32 	%f1908, %f1849, %f1852, %f1828;
	fma.rn.f32 	%f1909, %f1849, %f1853, %f1829;
	fma.rn.f32 	%f1910, %f1849, %f1854, %f1830;
	fma.rn.f32 	%f1911, %f1849, %f1855, %f1831;
	fma.rn.f32 	%f1912, %f1849, %f1856, %f1832;
	fma.rn.f32 	%f1913, %f1849, %f1857, %f1833;
	fma.rn.f32 	%f1914, %f1849, %f1858, %f1834;
	fma.rn.f32 	%f1915, %f1850, %f1851, %f1835;
	fma.rn.f32 	%f1916, %f1850, %f1852, %f1836;
	fma.rn.f32 	%f1917, %f1850, %f1853, %f1837;
	fma.rn.f32 	%f1918, %f1850, %f1854, %f1838;
	fma.rn.f32 	%f1919, %f1850, %f1855, %f1839;
	fma.rn.f32 	%f1920, %f1850, %f1856, %f1840;
	fma.rn.f32 	%f1921, %f1850, %f1857, %f1841;
	fma.rn.f32 	%f1922, %f1850, %f1858, %f1842;
	ld.shared.f32 	%f1923, [%r532+10240];
	ld.shared.f32 	%f1924, [%r532+10244];
	ld.shared.f32 	%f1925, [%r532+10248];
	ld.shared.f32 	%f1926, [%r532+10252];
	ld.shared.f32 	%f1927, [%r532+10256];
	ld.shared.f32 	%f1928, [%r532+10260];
	ld.shared.f32 	%f1929, [%r532+10264];
	ld.shared.f32 	%f1930, [%r532+10268];
	ld.shared.f32 	%f1931, [%r536+10240];
	ld.shared.f32 	%f1932, [%r536+10244];
	ld.shared.f32 	%f1933, [%r536+10248];
	ld.shared.f32 	%f1934, [%r536+10252];
	ld.shared.f32 	%f1935, [%r536+10256];
	ld.shared.f32 	%f1936, [%r536+10260];
	ld.shared.f32 	%f1937, [%r536+10264];
	ld.shared.f32 	%f1938, [%r536+10268];
	fma.rn.f32 	%f1939, %f1923, %f1931, %f1859;
	fma.rn.f32 	%f1940, %f1923, %f1932, %f1860;
	fma.rn.f32 	%f1941, %f1923, %f1933, %f1861;
	fma.rn.f32 	%f1942, %f1923, %f1934, %f1862;
	fma.rn.f32 	%f1943, %f1923, %f1935, %f1863;
	fma.rn.f32 	%f1944, %f1923, %f1936, %f1864;
	fma.rn.f32 	%f1945, %f1923, %f1937, %f1865;
	fma.rn.f32 	%f1946, %f1923, %f1938, %f1866;
	fma.rn.f32 	%f1947, %f1924, %f1931, %f1867;
	fma.rn.f32 	%f1948, %f1924, %f1932, %f1868;
	fma.rn.f32 	%f1949, %f1924, %f1933, %f1869;
	fma.rn.f32 	%f1950, %f1924, %f1934, %f1870;
	fma.rn.f32 	%f1951, %f1924, %f1935, %f1871;
	fma.rn.f32 	%f1952, %f1924, %f1936, %f1872;
	fma.rn.f32 	%f1953, %f1924, %f1937, %f1873;
	fma.rn.f32 	%f1954, %f1924, %f1938, %f1874;
	fma.rn.f32 	%f1955, %f1925, %f1931, %f1875;
	fma.rn.f32 	%f1956, %f1925, %f1932, %f1876;
	fma.rn.f32 	%f1957, %f1925, %f1933, %f1877;
	fma.rn.f32 	%f1958, %f1925, %f1934, %f1878;
	fma.rn.f32 	%f1959, %f1925, %f1935, %f1879;
	fma.rn.f32 	%f1960, %f1925, %f1936, %f1880;
	fma.rn.f32 	%f1961, %f1925, %f1937, %f1881;
	fma.rn.f32 	%f1962, %f1925, %f1938, %f1882;
	fma.rn.f32 	%f1963, %f1926, %f1931, %f1883;
	fma.rn.f32 	%f1964, %f1926, %f1932, %f1884;
	fma.rn.f32 	%f1965, %f1926, %f1933, %f1885;
	fma.rn.f32 	%f1966, %f1926, %f1934, %f1886;
	fma.rn.f32 	%f1967, %f1926, %f1935, %f1887;
	fma.rn.f32 	%f1968, %f1926, %f1936, %f1888;
	fma.rn.f32 	%f1969, %f1926, %f1937, %f1889;
	fma.rn.f32 	%f1970, %f1926, %f1938, %f1890;
	fma.rn.f32 	%f1971, %f1927, %f1931, %f1891;
	fma.rn.f32 	%f1972, %f1927, %f1932, %f1892;
	fma.rn.f32 	%f1973, %f1927, %f1933, %f1893;
	fma.rn.f32 	%f1974, %f1927, %f1934, %f1894;
	fma.rn.f32 	%f1975, %f1927, %f1935, %f1895;
	fma.rn.f32 	%f1976, %f1927, %f1936, %f1896;
	fma.rn.f32 	%f1977, %f1927, %f1937, %f1897;
	fma.rn.f32 	%f1978, %f1927, %f1938, %f1898;
	fma.rn.f32 	%f1979, %f1928, %f1931, %f1899;
	fma.rn.f32 	%f1980, %f1928, %f1932, %f1900;
	fma.rn.f32 	%f1981, %f1928, %f1933, %f1901;
	fma.rn.f32 	%f1982, %f1928, %f1934, %f1902;
	fma.rn.f32 	%f1983, %f1928, %f1935, %f1903;
	fma.rn.f32 	%f1984, %f1928, %f1936, %f1904;
	fma.rn.f32 	%f1985, %f1928, %f1937, %f1905;
	fma.rn.f32 	%f1986, %f1928, %f1938, %f1906;
	fma.rn.f32 	%f1987, %f1929, %f1931, %f1907;
	fma.rn.f32 	%f1988, %f1929, %f1932, %f1908;
	fma.rn.f32 	%f1989, %f1929, %f1933, %f1909;
	fma.rn.f32 	%f1990, %f1929, %f1934, %f1910;
	fma.rn.f32 	%f1991, %f1929, %f1935, %f1911;
	fma.rn.f32 	%f1992, %f1929, %f1936, %f1912;
	fma.rn.f32 	%f1993, %f1929, %f1937, %f1913;
	fma.rn.f32 	%f1994, %f1929, %f1938, %f1914;
	fma.rn.f32 	%f1995, %f1930, %f1931, %f1915;
	fma.rn.f32 	%f1996, %f1930, %f1932, %f1916;
	fma.rn.f32 	%f1997, %f1930, %f1933, %f1917;
	fma.rn.f32 	%f1998, %f1930, %f1934, %f1918;
	fma.rn.f32 	%f1999, %f1930, %f1935, %f1919;
	fma.rn.f32 	%f2000, %f1930, %f1936, %f1920;
	fma.rn.f32 	%f2001, %f1930, %f1937, %f1921;
	fma.rn.f32 	%f2002, %f1930, %f1938, %f1922;
	ld.shared.f32 	%f2003, [%r532+10752];
	ld.shared.f32 	%f2004, [%r532+10756];
	ld.shared.f32 	%f2005, [%r532+10760];
	ld.shared.f32 	%f2006, [%r532+10764];
	ld.shared.f32 	%f2007, [%r532+10768];
	ld.shared.f32 	%f2008, [%r532+10772];
	ld.shared.f32 	%f2009, [%r532+10776];
	ld.shared.f32 	%f2010, [%r532+10780];
	ld.shared.f32 	%f2011, [%r536+10752];
	ld.shared.f32 	%f2012, [%r536+10756];
	ld.shared.f32 	%f2013, [%r536+10760];
	ld.shared.f32 	%f2014, [%r536+10764];
	ld.shared.f32 	%f2015, [%r536+10768];
	ld.shared.f32 	%f2016, [%r536+10772];
	ld.shared.f32 	%f2017, [%r536+10776];
	ld.shared.f32 	%f2018, [%r536+10780];
	fma.rn.f32 	%f2019, %f2003, %f2011, %f1939;
	fma.rn.f32 	%f2020, %f2003, %f2012, %f1940;
	fma.rn.f32 	%f2021, %f2003, %f2013, %f1941;
	fma.rn.f32 	%f2022, %f2003, %f2014, %f1942;
	fma.rn.f32 	%f2023, %f2003, %f2015, %f1943;
	fma.rn.f32 	%f2024, %f2003, %f2016, %f1944;
	fma.rn.f32 	%f2025, %f2003, %f2017, %f1945;
	fma.rn.f32 	%f2026, %f2003, %f2018, %f1946;
	fma.rn.f32 	%f2027, %f2004, %f2011, %f1947;
	fma.rn.f32 	%f2028, %f2004, %f2012, %f1948;
	fma.rn.f32 	%f2029, %f2004, %f2013, %f1949;
	fma.rn.f32 	%f2030, %f2004, %f2014, %f1950;
	fma.rn.f32 	%f2031, %f2004, %f2015, %f1951;
	fma.rn.f32 	%f2032, %f2004, %f2016, %f1952;
	fma.rn.f32 	%f2033, %f2004, %f2017, %f1953;
	fma.rn.f32 	%f2034, %f2004, %f2018, %f1954;
	fma.rn.f32 	%f2035, %f2005, %f2011, %f1955;
	fma.rn.f32 	%f2036, %f2005, %f2012, %f1956;
	fma.rn.f32 	%f2037, %f2005, %f2013, %f1957;
	fma.rn.f32 	%f2038, %f2005, %f2014, %f1958;
	fma.rn.f32 	%f2039, %f2005, %f2015, %f1959;
	fma.rn.f32 	%f2040, %f2005, %f2016, %f1960;
	fma.rn.f32 	%f2041, %f2005, %f2017, %f1961;
	fma.rn.f32 	%f2042, %f2005, %f2018, %f1962;
	fma.rn.f32 	%f2043, %f2006, %f2011, %f1963;
	fma.rn.f32 	%f2044, %f2006, %f2012, %f1964;
	fma.rn.f32 	%f2045, %f2006, %f2013, %f1965;
	fma.rn.f32 	%f2046, %f2006, %f2014, %f1966;
	fma.rn.f32 	%f2047, %f2006, %f2015, %f1967;
	fma.rn.f32 	%f2048, %f2006, %f2016, %f1968;
	fma.rn.f32 	%f2049, %f2006, %f2017, %f1969;
	fma.rn.f32 	%f2050, %f2006, %f2018, %f1970;
	fma.rn.f32 	%f2051, %f2007, %f2011, %f1971;
	fma.rn.f32 	%f2052, %f2007, %f2012, %f1972;
	fma.rn.f32 	%f2053, %f2007, %f2013, %f1973;
	fma.rn.f32 	%f2054, %f2007, %f2014, %f1974;
	fma.rn.f32 	%f2055, %f2007, %f2015, %f1975;
	fma.rn.f32 	%f2056, %f2007, %f2016, %f1976;
	fma.rn.f32 	%f2057, %f2007, %f2017, %f1977;
	fma.rn.f32 	%f2058, %f2007, %f2018, %f1978;
	fma.rn.f32 	%f2059, %f2008, %f2011, %f1979;
	fma.rn.f32 	%f2060, %f2008, %f2012, %f1980;
	fma.rn.f32 	%f2061, %f2008, %f2013, %f1981;
	fma.rn.f32 	%f2062, %f2008, %f2014, %f1982;
	fma.rn.f32 	%f2063, %f2008, %f2015, %f1983;
	fma.rn.f32 	%f2064, %f2008, %f2016, %f1984;
	fma.rn.f32 	%f2065, %f2008, %f2017, %f1985;
	fma.rn.f32 	%f2066, %f2008, %f2018, %f1986;
	fma.rn.f32 	%f2067, %f2009, %f2011, %f1987;
	fma.rn.f32 	%f2068, %f2009, %f2012, %f1988;
	fma.rn.f32 	%f2069, %f2009, %f2013, %f1989;
	fma.rn.f32 	%f2070, %f2009, %f2014, %f1990;
	fma.rn.f32 	%f2071, %f2009, %f2015, %f1991;
	fma.rn.f32 	%f2072, %f2009, %f2016, %f1992;
	fma.rn.f32 	%f2073, %f2009, %f2017, %f1993;
	fma.rn.f32 	%f2074, %f2009, %f2018, %f1994;
	fma.rn.f32 	%f2075, %f2010, %f2011, %f1995;
	fma.rn.f32 	%f2076, %f2010, %f2012, %f1996;
	fma.rn.f32 	%f2077, %f2010, %f2013, %f1997;
	fma.rn.f32 	%f2078, %f2010, %f2014, %f1998;
	fma.rn.f32 	%f2079, %f2010, %f2015, %f1999;
	fma.rn.f32 	%f2080, %f2010, %f2016, %f2000;
	fma.rn.f32 	%f2081, %f2010, %f2017, %f2001;
	fma.rn.f32 	%f2082, %f2010, %f2018, %f2002;
	ld.shared.f32 	%f2083, [%r532+11264];
	ld.shared.f32 	%f2084, [%r532+11268];
	ld.shared.f32 	%f2085, [%r532+11272];
	ld.shared.f32 	%f2086, [%r532+11276];
	ld.shared.f32 	%f2087, [%r532+11280];
	ld.shared.f32 	%f2088, [%r532+11284];
	ld.shared.f32 	%f2089, [%r532+11288];
	ld.shared.f32 	%f2090, [%r532+11292];
	ld.shared.f32 	%f2091, [%r536+11264];
	ld.shared.f32 	%f2092, [%r536+11268];
	ld.shared.f32 	%f2093, [%r536+11272];
	ld.shared.f32 	%f2094, [%r536+11276];
	ld.shared.f32 	%f2095, [%r536+11280];
	ld.shared.f32 	%f2096, [%r536+11284];
	ld.shared.f32 	%f2097, [%r536+11288];
	ld.shared.f32 	%f2098, [%r536+11292];
	fma.rn.f32 	%f2099, %f2083, %f2091, %f2019;
	fma.rn.f32 	%f2100, %f2083, %f2092, %f2020;
	fma.rn.f32 	%f2101, %f2083, %f2093, %f2021;
	fma.rn.f32 	%f2102, %f2083, %f2094, %f2022;
	fma.rn.f32 	%f2103, %f2083, %f2095, %f2023;
	fma.rn.f32 	%f2104, %f2083, %f2096, %f2024;
	fma.rn.f32 	%f2105, %f2083, %f2097, %f2025;
	fma.rn.f32 	%f2106, %f2083, %f2098, %f2026;
	fma.rn.f32 	%f2107, %f2084, %f2091, %f2027;
	fma.rn.f32 	%f2108, %f2084, %f2092, %f2028;
	fma.rn.f32 	%f2109, %f2084, %f2093, %f2029;
	fma.rn.f32 	%f2110, %f2084, %f2094, %f2030;
	fma.rn.f32 	%f2111, %f2084, %f2095, %f2031;
	fma.rn.f32 	%f2112, %f2084, %f2096, %f2032;
	fma.rn.f32 	%f2113, %f2084, %f2097, %f2033;
	fma.rn.f32 	%f2114, %f2084, %f2098, %f2034;
	fma.rn.f32 	%f2115, %f2085, %f2091, %f2035;
	fma.rn.f32 	%f2116, %f2085, %f2092, %f2036;
	fma.rn.f32 	%f2117, %f2085, %f2093, %f2037;
	fma.rn.f32 	%f2118, %f2085, %f2094, %f2038;
	fma.rn.f32 	%f2119, %f2085, %f2095, %f2039;
	fma.rn.f32 	%f2120, %f2085, %f2096, %f2040;
	fma.rn.f32 	%f2121, %f2085, %f2097, %f2041;
	fma.rn.f32 	%f2122, %f2085, %f2098, %f2042;
	fma.rn.f32 	%f2123, %f2086, %f2091, %f2043;
	fma.rn.f32 	%f2124, %f2086, %f2092, %f2044;
	fma.rn.f32 	%f2125, %f2086, %f2093, %f2045;
	fma.rn.f32 	%f2126, %f2086, %f2094, %f2046;
	fma.rn.f32 	%f2127, %f2086, %f2095, %f2047;
	fma.rn.f32 	%f2128, %f2086, %f2096, %f2048;
	fma.rn.f32 	%f2129, %f2086, %f2097, %f2049;
	fma.rn.f32 	%f2130, %f2086, %f2098, %f2050;
	fma.rn.f32 	%f2131, %f2087, %f2091, %f2051;
	fma.rn.f32 	%f2132, %f2087, %f2092, %f2052;
	fma.rn.f32 	%f2133, %f2087, %f2093, %f2053;
	fma.rn.f32 	%f2134, %f2087, %f2094, %f2054;
	fma.rn.f32 	%f2135, %f2087, %f2095, %f2055;
	fma.rn.f32 	%f2136, %f2087, %f2096, %f2056;
	fma.rn.f32 	%f2137, %f2087, %f2097, %f2057;
	fma.rn.f32 	%f2138, %f2087, %f2098, %f2058;
	fma.rn.f32 	%f2139, %f2088, %f2091, %f2059;
	fma.rn.f32 	%f2140, %f2088, %f2092, %f2060;
	fma.rn.f32 	%f2141, %f2088, %f2093, %f2061;
	fma.rn.f32 	%f2142, %f2088, %f2094, %f2062;
	fma.rn.f32 	%f2143, %f2088, %f2095, %f2063;
	fma.rn.f32 	%f2144, %f2088, %f2096, %f2064;
	fma.rn.f32 	%f2145, %f2088, %f2097, %f2065;
	fma.rn.f32 	%f2146, %f2088, %f2098, %f2066;
	fma.rn.f32 	%f2147, %f2089, %f2091, %f2067;
	fma.rn.f32 	%f2148, %f2089, %f2092, %f2068;
	fma.rn.f32 	%f2149, %f2089, %f2093, %f2069;
	fma.rn.f32 	%f2150, %f2089, %f2094, %f2070;
	fma.rn.f32 	%f2151, %f2089, %f2095, %f2071;
	fma.rn.f32 	%f2152, %f2089, %f2096, %f2072;
	fma.rn.f32 	%f2153, %f2089, %f2097, %f2073;
	fma.rn.f32 	%f2154, %f2089, %f2098, %f2074;
	fma.rn.f32 	%f2155, %f2090, %f2091, %f2075;
	fma.rn.f32 	%f2156, %f2090, %f2092, %f2076;
	fma.rn.f32 	%f2157, %f2090, %f2093, %f2077;
	fma.rn.f32 	%f2158, %f2090, %f2094, %f2078;
	fma.rn.f32 	%f2159, %f2090, %f2095, %f2079;
	fma.rn.f32 	%f2160, %f2090, %f2096, %f2080;
	fma.rn.f32 	%f2161, %f2090, %f2097, %f2081;
	fma.rn.f32 	%f2162, %f2090, %f2098, %f2082;
	ld.shared.f32 	%f2163, [%r532+11776];
	ld.shared.f32 	%f2164, [%r532+11780];
	ld.shared.f32 	%f2165, [%r532+11784];
	ld.shared.f32 	%f2166, [%r532+11788];
	ld.shared.f32 	%f2167, [%r532+11792];
	ld.shared.f32 	%f2168, [%r532+11796];
	ld.shared.f32 	%f2169, [%r532+11800];
	ld.shared.f32 	%f2170, [%r532+11804];
	ld.shared.f32 	%f2171, [%r536+11776];
	ld.shared.f32 	%f2172, [%r536+11780];
	ld.shared.f32 	%f2173, [%r536+11784];
	ld.shared.f32 	%f2174, [%r536+11788];
	ld.shared.f32 	%f2175, [%r536+11792];
	ld.shared.f32 	%f2176, [%r536+11796];
	ld.shared.f32 	%f2177, [%r536+11800];
	ld.shared.f32 	%f2178, [%r536+11804];
	fma.rn.f32 	%f2179, %f2163, %f2171, %f2099;
	fma.rn.f32 	%f2180, %f2163, %f2172, %f2100;
	fma.rn.f32 	%f2181, %f2163, %f2173, %f2101;
	fma.rn.f32 	%f2182, %f2163, %f2174, %f2102;
	fma.rn.f32 	%f2183, %f2163, %f2175, %f2103;
	fma.rn.f32 	%f2184, %f2163, %f2176, %f2104;
	fma.rn.f32 	%f2185, %f2163, %f2177, %f2105;
	fma.rn.f32 	%f2186, %f2163, %f2178, %f2106;
	fma.rn.f32 	%f2187, %f2164, %f2171, %f2107;
	fma.rn.f32 	%f2188, %f2164, %f2172, %f2108;
	fma.rn.f32 	%f2189, %f2164, %f2173, %f2109;
	fma.rn.f32 	%f2190, %f2164, %f2174, %f2110;
	fma.rn.f32 	%f2191, %f2164, %f2175, %f2111;
	fma.rn.f32 	%f2192, %f2164, %f2176, %f2112;
	fma.rn.f32 	%f2193, %f2164, %f2177, %f2113;
	fma.rn.f32 	%f2194, %f2164, %f2178, %f2114;
	fma.rn.f32 	%f2195, %f2165, %f2171, %f2115;
	fma.rn.f32 	%f2196, %f2165, %f2172, %f2116;
	fma.rn.f32 	%f2197, %f2165, %f2173, %f2117;
	fma.rn.f32 	%f2198, %f2165, %f2174, %f2118;
	fma.rn.f32 	%f2199, %f2165, %f2175, %f2119;
	fma.rn.f32 	%f2200, %f2165, %f2176, %f2120;
	fma.rn.f32 	%f2201, %f2165, %f2177, %f2121;
	fma.rn.f32 	%f2202, %f2165, %f2178, %f2122;
	fma.rn.f32 	%f2203, %f2166, %f2171, %f2123;
	fma.rn.f32 	%f2204, %f2166, %f2172, %f2124;
	fma.rn.f32 	%f2205, %f2166, %f2173, %f2125;
	fma.rn.f32 	%f2206, %f2166, %f2174, %f2126;
	fma.rn.f32 	%f2207, %f2166, %f2175, %f2127;
	fma.rn.f32 	%f2208, %f2166, %f2176, %f2128;
	fma.rn.f32 	%f2209, %f2166, %f2177, %f2129;
	fma.rn.f32 	%f2210, %f2166, %f2178, %f2130;
	fma.rn.f32 	%f2211, %f2167, %f2171, %f2131;
	fma.rn.f32 	%f2212, %f2167, %f2172, %f2132;
	fma.rn.f32 	%f2213, %f2167, %f2173, %f2133;
	fma.rn.f32 	%f2214, %f2167, %f2174, %f2134;
	fma.rn.f32 	%f2215, %f2167, %f2175, %f2135;
	fma.rn.f32 	%f2216, %f2167, %f2176, %f2136;
	fma.rn.f32 	%f2217, %f2167, %f2177, %f2137;
	fma.rn.f32 	%f2218, %f2167, %f2178, %f2138;
	fma.rn.f32 	%f2219, %f2168, %f2171, %f2139;
	fma.rn.f32 	%f2220, %f2168, %f2172, %f2140;
	fma.rn.f32 	%f2221, %f2168, %f2173, %f2141;
	fma.rn.f32 	%f2222, %f2168, %f2174, %f2142;
	fma.rn.f32 	%f2223, %f2168, %f2175, %f2143;
	fma.rn.f32 	%f2224, %f2168, %f2176, %f2144;
	fma.rn.f32 	%f2225, %f2168, %f2177, %f2145;
	fma.rn.f32 	%f2226, %f2168, %f2178, %f2146;
	fma.rn.f32 	%f2227, %f2169, %f2171, %f2147;
	fma.rn.f32 	%f2228, %f2169, %f2172, %f2148;
	fma.rn.f32 	%f2229, %f2169, %f2173, %f2149;
	fma.rn.f32 	%f2230, %f2169, %f2174, %f2150;
	fma.rn.f32 	%f2231, %f2169, %f2175, %f2151;
	fma.rn.f32 	%f2232, %f2169, %f2176, %f2152;
	fma.rn.f32 	%f2233, %f2169, %f2177, %f2153;
	fma.rn.f32 	%f2234, %f2169, %f2178, %f2154;
	fma.rn.f32 	%f2235, %f2170, %f2171, %f2155;
	fma.rn.f32 	%f2236, %f2170, %f2172, %f2156;
	fma.rn.f32 	%f2237, %f2170, %f2173, %f2157;
	fma.rn.f32 	%f2238, %f2170, %f2174, %f2158;
	fma.rn.f32 	%f2239, %f2170, %f2175, %f2159;
	fma.rn.f32 	%f2240, %f2170, %f2176, %f2160;
	fma.rn.f32 	%f2241, %f2170, %f2177, %f2161;
	fma.rn.f32 	%f2242, %f2170, %f2178, %f2162;
	ld.shared.f32 	%f2243, [%r532+12288];
	ld.shared.f32 	%f2244, [%r532+12292];
	ld.shared.f32 	%f2245, [%r532+12296];
	ld.shared.f32 	%f2246, [%r532+12300];
	ld.shared.f32 	%f2247, [%r532+12304];
	ld.shared.f32 	%f2248, [%r532+12308];
	ld.shared.f32 	%f2249, [%r532+12312];
	ld.shared.f32 	%f2250, [%r532+12316];
	ld.shared.f32 	%f2251, [%r536+12288];
	ld.shared.f32 	%f2252, [%r536+12292];
	ld.shared.f32 	%f2253, [%r536+12296];
	ld.shared.f32 	%f2254, [%r536+12300];
	ld.shared.f32 	%f2255, [%r536+12304];
	ld.shared.f32 	%f2256, [%r536+12308];
	ld.shared.f32 	%f2257, [%r536+12312];
	ld.shared.f32 	%f2258, [%r536+12316];
	fma.rn.f32 	%f2259, %f2243, %f2251, %f2179;
	fma.rn.f32 	%f2260, %f2243, %f2252, %f2180;
	fma.rn.f32 	%f2261, %f2243, %f2253, %f2181;
	fma.rn.f32 	%f2262, %f2243, %f2254, %f2182;
	fma.rn.f32 	%f2263, %f2243, %f2255, %f2183;
	fma.rn.f32 	%f2264, %f2243, %f2256, %f2184;
	fma.rn.f32 	%f2265, %f2243, %f2257, %f2185;
	fma.rn.f32 	%f2266, %f2243, %f2258, %f2186;
	fma.rn.f32 	%f2267, %f2244, %f2251, %f2187;
	fma.rn.f32 	%f2268, %f2244, %f2252, %f2188;
	fma.rn.f32 	%f2269, %f2244, %f2253, %f2189;
	fma.rn.f32 	%f2270, %f2244, %f2254, %f2190;
	fma.rn.f32 	%f2271, %f2244, %f2255, %f2191;
	fma.rn.f32 	%f2272, %f2244, %f2256, %f2192;
	fma.rn.f32 	%f2273, %f2244, %f2257, %f2193;
	fma.rn.f32 	%f2274, %f2244, %f2258, %f2194;
	fma.rn.f32 	%f2275, %f2245, %f2251, %f2195;
	fma.rn.f32 	%f2276, %f2245, %f2252, %f2196;
	fma.rn.f32 	%f2277, %f2245, %f2253, %f2197;
	fma.rn.f32 	%f2278, %f2245, %f2254, %f2198;
	fma.rn.f32 	%f2279, %f2245, %f2255, %f2199;
	fma.rn.f32 	%f2280, %f2245, %f2256, %f2200;
	fma.rn.f32 	%f2281, %f2245, %f2257, %f2201;
	fma.rn.f32 	%f2282, %f2245, %f2258, %f2202;
	fma.rn.f32 	%f2283, %f2246, %f2251, %f2203;
	fma.rn.f32 	%f2284, %f2246, %f2252, %f2204;
	fma.rn.f32 	%f2285, %f2246, %f2253, %f2205;
	fma.rn.f32 	%f2286, %f2246, %f2254, %f2206;
	fma.rn.f32 	%f2287, %f2246, %f2255, %f2207;
	fma.rn.f32 	%f2288, %f2246, %f2256, %f2208;
	fma.rn.f32 	%f2289, %f2246, %f2257, %f2209;
	fma.rn.f32 	%f2290, %f2246, %f2258, %f2210;
	fma.rn.f32 	%f2291, %f2247, %f2251, %f2211;
	fma.rn.f32 	%f2292, %f2247, %f2252, %f2212;
	fma.rn.f32 	%f2293, %f2247, %f2253, %f2213;
	fma.rn.f32 	%f2294, %f2247, %f2254, %f2214;
	fma.rn.f32 	%f2295, %f2247, %f2255, %f2215;
	fma.rn.f32 	%f2296, %f2247, %f2256, %f2216;
	fma.rn.f32 	%f2297, %f2247, %f2257, %f2217;
	fma.rn.f32 	%f2298, %f2247, %f2258, %f2218;
	fma.rn.f32 	%f2299, %f2248, %f2251, %f2219;
	fma.rn.f32 	%f2300, %f2248, %f2252, %f2220;
	fma.rn.f32 	%f2301, %f2248, %f2253, %f2221;
	fma.rn.f32 	%f2302, %f2248, %f2254, %f2222;
	fma.rn.f32 	%f2303, %f2248, %f2255, %f2223;
	fma.rn.f32 	%f2304, %f2248, %f2256, %f2224;
	fma.rn.f32 	%f2305, %f2248, %f2257, %f2225;
	fma.rn.f32 	%f2306, %f2248, %f2258, %f2226;
	fma.rn.f32 	%f2307, %f2249, %f2251, %f2227;
	fma.rn.f32 	%f2308, %f2249, %f2252, %f2228;
	fma.rn.f32 	%f2309, %f2249, %f2253, %f2229;
	fma.rn.f32 	%f2310, %f2249, %f2254, %f2230;
	fma.rn.f32 	%f2311, %f2249, %f2255, %f2231;
	fma.rn.f32 	%f2312, %f2249, %f2256, %f2232;
	fma.rn.f32 	%f2313, %f2249, %f2257, %f2233;
	fma.rn.f32 	%f2314, %f2249, %f2258, %f2234;
	fma.rn.f32 	%f2315, %f2250, %f2251, %f2235;
	fma.rn.f32 	%f2316, %f2250, %f2252, %f2236;
	fma.rn.f32 	%f2317, %f2250, %f2253, %f2237;
	fma.rn.f32 	%f2318, %f2250, %f2254, %f2238;
	fma.rn.f32 	%f2319, %f2250, %f2255, %f2239;
	fma.rn.f32 	%f2320, %f2250, %f2256, %f2240;
	fma.rn.f32 	%f2321, %f2250, %f2257, %f2241;
	fma.rn.f32 	%f2322, %f2250, %f2258, %f2242;
	ld.shared.f32 	%f2323, [%r532+12800];
	ld.shared.f32 	%f2324, [%r532+12804];
	ld.shared.f32 	%f2325, [%r532+12808];
	ld.shared.f32 	%f2326, [%r532+12812];
	ld.shared.f32 	%f2327, [%r532+12816];
	ld.shared.f32 	%f2328, [%r532+12820];
	ld.shared.f32 	%f2329, [%r532+12824];
	ld.shared.f32 	%f2330, [%r532+12828];
	ld.shared.f32 	%f2331, [%r536+12800];
	ld.shared.f32 	%f2332, [%r536+12804];
	ld.shared.f32 	%f2333, [%r536+12808];
	ld.shared.f32 	%f2334, [%r536+12812];
	ld.shared.f32 	%f2335, [%r536+12816];
	ld.shared.f32 	%f2336, [%r536+12820];
	ld.shared.f32 	%f2337, [%r536+12824];
	ld.shared.f32 	%f2338, [%r536+12828];
	fma.rn.f32 	%f2339, %f2323, %f2331, %f2259;
	fma.rn.f32 	%f2340, %f2323, %f2332, %f2260;
	fma.rn.f32 	%f2341, %f2323, %f2333, %f2261;
	fma.rn.f32 	%f2342, %f2323, %f2334, %f2262;
	fma.rn.f32 	%f2343, %f2323, %f2335, %f2263;
	fma.rn.f32 	%f2344, %f2323, %f2336, %f2264;
	fma.rn.f32 	%f2345, %f2323, %f2337, %f2265;
	fma.rn.f32 	%f2346, %f2323, %f2338, %f2266;
	fma.rn.f32 	%f2347, %f2324, %f2331, %f2267;
	fma.rn.f32 	%f2348, %f2324, %f2332, %f2268;
	fma.rn.f32 	%f2349, %f2324, %f2333, %f2269;
	fma.rn.f32 	%f2350, %f2324, %f2334, %f2270;
	fma.rn.f32 	%f2351, %f2324, %f2335, %f2271;
	fma.rn.f32 	%f2352, %f2324, %f2336, %f2272;
	fma.rn.f32 	%f2353, %f2324, %f2337, %f2273;
	fma.rn.f32 	%f2354, %f2324, %f2338, %f2274;
	fma.rn.f32 	%f2355, %f2325, %f2331, %f2275;
	fma.rn.f32 	%f2356, %f2325, %f2332, %f2276;
	fma.rn.f32 	%f2357, %f2325, %f2333, %f2277;
	fma.rn.f32 	%f2358, %f2325, %f2334, %f2278;
	fma.rn.f32 	%f2359, %f2325, %f2335, %f2279;
	fma.rn.f32 	%f2360, %f2325, %f2336, %f2280;
	fma.rn.f32 	%f2361, %f2325, %f2337, %f2281;
	fma.rn.f32 	%f2362, %f2325, %f2338, %f2282;
	fma.rn.f32 	%f2363, %f2326, %f2331, %f2283;
	fma.rn.f32 	%f2364, %f2326, %f2332, %f2284;
	fma.rn.f32 	%f2365, %f2326, %f2333, %f2285;
	fma.rn.f32 	%f2366, %f2326, %f2334, %f2286;
	fma.rn.f32 	%f2367, %f2326, %f2335, %f2287;
	fma.rn.f32 	%f2368, %f2326, %f2336, %f2288;
	fma.rn.f32 	%f2369, %f2326, %f2337, %f2289;
	fma.rn.f32 	%f2370, %f2326, %f2338, %f2290;
	fma.rn.f32 	%f2371, %f2327, %f2331, %f2291;
	fma.rn.f32 	%f2372, %f2327, %f2332, %f2292;
	fma.rn.f32 	%f2373, %f2327, %f2333, %f2293;
	fma.rn.f32 	%f2374, %f2327, %f2334, %f2294;
	fma.rn.f32 	%f2375, %f2327, %f2335, %f2295;
	fma.rn.f32 	%f2376, %f2327, %f2336, %f2296;
	fma.rn.f32 	%f2377, %f2327, %f2337, %f2297;
	fma.rn.f32 	%f2378, %f2327, %f2338, %f2298;
	fma.rn.f32 	%f2379, %f2328, %f2331, %f2299;
	fma.rn.f32 	%f2380, %f2328, %f2332, %f2300;
	fma.rn.f32 	%f2381, %f2328, %f2333, %f2301;
	fma.rn.f32 	%f2382, %f2328, %f2334, %f2302;
	fma.rn.f32 	%f2383, %f2328, %f2335, %f2303;
	fma.rn.f32 	%f2384, %f2328, %f2336, %f2304;
	fma.rn.f32 	%f2385, %f2328, %f2337, %f2305;
	fma.rn.f32 	%f2386, %f2328, %f2338, %f2306;
	fma.rn.f32 	%f2387, %f2329, %f2331, %f2307;
	fma.rn.f32 	%f2388, %f2329, %f2332, %f2308;
	fma.rn.f32 	%f2389, %f2329, %f2333, %f2309;
	fma.rn.f32 	%f2390, %f2329, %f2334, %f2310;
	fma.rn.f32 	%f2391, %f2329, %f2335, %f2311;
	fma.rn.f32 	%f2392, %f2329, %f2336, %f2312;
	fma.rn.f32 	%f2393, %f2329, %f2337, %f2313;
	fma.rn.f32 	%f2394, %f2329, %f2338, %f2314;
	fma.rn.f32 	%f2395, %f2330, %f2331, %f2315;
	fma.rn.f32 	%f2396, %f2330, %f2332, %f2316;
	fma.rn.f32 	%f2397, %f2330, %f2333, %f2317;
	fma.rn.f32 	%f2398, %f2330, %f2334, %f2318;
	fma.rn.f32 	%f2399, %f2330, %f2335, %f2319;
	fma.rn.f32 	%f2400, %f2330, %f2336, %f2320;
	fma.rn.f32 	%f2401, %f2330, %f2337, %f2321;
	fma.rn.f32 	%f2402, %f2330, %f2338, %f2322;
	ld.shared.f32 	%f2403, [%r532+13312];
	ld.shared.f32 	%f2404, [%r532+13316];
	ld.shared.f32 	%f2405, [%r532+13320];
	ld.shared.f32 	%f2406, [%r532+13324];
	ld.shared.f32 	%f2407, [%r532+13328];
	ld.shared.f32 	%f2408, [%r532+13332];
	ld.shared.f32 	%f2409, [%r532+13336];
	ld.shared.f32 	%f2410, [%r532+13340];
	ld.shared.f32 	%f2411, [%r536+13312];
	ld.shared.f32 	%f2412, [%r536+13316];
	ld.shared.f32 	%f2413, [%r536+13320];
	ld.shared.f32 	%f2414, [%r536+13324];
	ld.shared.f32 	%f2415, [%r536+13328];
	ld.shared.f32 	%f2416, [%r536+13332];
	ld.shared.f32 	%f2417, [%r536+13336];
	ld.shared.f32 	%f2418, [%r536+13340];
	fma.rn.f32 	%f2419, %f2403, %f2411, %f2339;
	fma.rn.f32 	%f2420, %f2403, %f2412, %f2340;
	fma.rn.f32 	%f2421, %f2403, %f2413, %f2341;
	fma.rn.f32 	%f2422, %f2403, %f2414, %f2342;
	fma.rn.f32 	%f2423, %f2403, %f2415, %f2343;
	fma.rn.f32 	%f2424, %f2403, %f2416, %f2344;
	fma.rn.f32 	%f2425, %f2403, %f2417, %f2345;
	fma.rn.f32 	%f2426, %f2403, %f2418, %f2346;
	fma.rn.f32 	%f2427, %f2404, %f2411, %f2347;
	fma.rn.f32 	%f2428, %f2404, %f2412, %f2348;
	fma.rn.f32 	%f2429, %f2404, %f2413, %f2349;
	fma.rn.f32 	%f2430, %f2404, %f2414, %f2350;
	fma.rn.f32 	%f2431, %f2404, %f2415, %f2351;
	fma.rn.f32 	%f2432, %f2404, %f2416, %f2352;
	fma.rn.f32 	%f2433, %f2404, %f2417, %f2353;
	fma.rn.f32 	%f2434, %f2404, %f2418, %f2354;
	fma.rn.f32 	%f2435, %f2405, %f2411, %f2355;
	fma.rn.f32 	%f2436, %f2405, %f2412, %f2356;
	fma.rn.f32 	%f2437, %f2405, %f2413, %f2357;
	fma.rn.f32 	%f2438, %f2405, %f2414, %f2358;
	fma.rn.f32 	%f2439, %f2405, %f2415, %f2359;
	fma.rn.f32 	%f2440, %f2405, %f2416, %f2360;
	fma.rn.f32 	%f2441, %f2405, %f2417, %f2361;
	fma.rn.f32 	%f2442, %f2405, %f2418, %f2362;
	fma.rn.f32 	%f2443, %f2406, %f2411, %f2363;
	fma.rn.f32 	%f2444, %f2406, %f2412, %f2364;
	fma.rn.f32 	%f2445, %f2406, %f2413, %f2365;
	fma.rn.f32 	%f2446, %f2406, %f2414, %f2366;
	fma.rn.f32 	%f2447, %f2406, %f2415, %f2367;
	fma.rn.f32 	%f2448, %f2406, %f2416, %f2368;
	fma.rn.f32 	%f2449, %f2406, %f2417, %f2369;
	fma.rn.f32 	%f2450, %f2406, %f2418, %f2370;
	fma.rn.f32 	%f2451, %f2407, %f2411, %f2371;
	fma.rn.f32 	%f2452, %f2407, %f2412, %f2372;
	fma.rn.f32 	%f2453, %f2407, %f2413, %f2373;
	fma.rn.f32 	%f2454, %f2407, %f2414, %f2374;
	fma.rn.f32 	%f2455, %f2407, %f2415, %f2375;
	fma.rn.f32 	%f2456, %f2407, %f2416, %f2376;
	fma.rn.f32 	%f2457, %f2407, %f2417, %f2377;
	fma.rn.f32 	%f2458, %f2407, %f2418, %f2378;
	fma.rn.f32 	%f2459, %f2408, %f2411, %f2379;
	fma.rn.f32 	%f2460, %f2408, %f2412, %f2380;
	fma.rn.f32 	%f2461, %f2408, %f2413, %f2381;
	fma.rn.f32 	%f2462, %f2408, %f2414, %f2382;
	fma.rn.f32 	%f2463, %f2408, %f2415, %f2383;
	fma.rn.f32 	%f2464, %f2408, %f2416, %f2384;
	fma.rn.f32 	%f2465, %f2408, %f2417, %f2385;
	fma.rn.f32 	%f2466, %f2408, %f2418, %f2386;
	fma.rn.f32 	%f2467, %f2409, %f2411, %f2387;
	fma.rn.f32 	%f2468, %f2409, %f2412, %f2388;
	fma.rn.f32 	%f2469, %f2409, %f2413, %f2389;
	fma.rn.f32 	%f2470, %f2409, %f2414, %f2390;
	fma.rn.f32 	%f2471, %f2409, %f2415, %f2391;
	fma.rn.f32 	%f2472, %f2409, %f2416, %f2392;
	fma.rn.f32 	%f2473, %f2409, %f2417, %f2393;
	fma.rn.f32 	%f2474, %f2409, %f2418, %f2394;
	fma.rn.f32 	%f2475, %f2410, %f2411, %f2395;
	fma.rn.f32 	%f2476, %f2410, %f2412, %f2396;
	fma.rn.f32 	%f2477, %f2410, %f2413, %f2397;
	fma.rn.f32 	%f2478, %f2410, %f2414, %f2398;
	fma.rn.f32 	%f2479, %f2410, %f2415, %f2399;
	fma.rn.f32 	%f2480, %f2410, %f2416, %f2400;
	fma.rn.f32 	%f2481, %f2410, %f2417, %f2401;
	fma.rn.f32 	%f2482, %f2410, %f2418, %f2402;
	ld.shared.f32 	%f2483, [%r532+13824];
	ld.shared.f32 	%f2484, [%r532+13828];
	ld.shared.f32 	%f2485, [%r532+13832];
	ld.shared.f32 	%f2486, [%r532+13836];
	ld.shared.f32 	%f2487, [%r532+13840];
	ld.shared.f32 	%f2488, [%r532+13844];
	ld.shared.f32 	%f2489, [%r532+13848];
	ld.shared.f32 	%f2490, [%r532+13852];
	ld.shared.f32 	%f2491, [%r536+13824];
	ld.shared.f32 	%f2492, [%r536+13828];
	ld.shared.f32 	%f2493, [%r536+13832];
	ld.shared.f32 	%f2494, [%r536+13836];
	ld.shared.f32 	%f2495, [%r536+13840];
	ld.shared.f32 	%f2496, [%r536+13844];
	ld.shared.f32 	%f2497, [%r536+13848];
	ld.shared.f32 	%f2498, [%r536+13852];
	fma.rn.f32 	%f2499, %f2483, %f2491, %f2419;
	fma.rn.f32 	%f2500, %f2483, %f2492, %f2420;
	fma.rn.f32 	%f2501, %f2483, %f2493, %f2421;
	fma.rn.f32 	%f2502, %f2483, %f2494, %f2422;
	fma.rn.f32 	%f2503, %f2483, %f2495, %f2423;
	fma.rn.f32 	%f2504, %f2483, %f2496, %f2424;
	fma.rn.f32 	%f2505, %f2483, %f2497, %f2425;
	fma.rn.f32 	%f2506, %f2483, %f2498, %f2426;
	fma.rn.f32 	%f2507, %f2484, %f2491, %f2427;
	fma.rn.f32 	%f2508, %f2484, %f2492, %f2428;
	fma.rn.f32 	%f2509, %f2484, %f2493, %f2429;
	fma.rn.f32 	%f2510, %f2484, %f2494, %f2430;
	fma.rn.f32 	%f2511, %f2484, %f2495, %f2431;
	fma.rn.f32 	%f2512, %f2484, %f2496, %f2432;
	fma.rn.f32 	%f2513, %f2484, %f2497, %f2433;
	fma.rn.f32 	%f2514, %f2484, %f2498, %f2434;
	fma.rn.f32 	%f2515, %f2485, %f2491, %f2435;
	fma.rn.f32 	%f2516, %f2485, %f2492, %f2436;
	fma.rn.f32 	%f2517, %f2485, %f2493, %f2437;
	fma.rn.f32 	%f2518, %f2485, %f2494, %f2438;
	fma.rn.f32 	%f2519, %f2485, %f2495, %f2439;
	fma.rn.f32 	%f2520, %f2485, %f2496, %f2440;
	fma.rn.f32 	%f2521, %f2485, %f2497, %f2441;
	fma.rn.f32 	%f2522, %f2485, %f2498, %f2442;
	fma.rn.f32 	%f2523, %f2486, %f2491, %f2443;
	fma.rn.f32 	%f2524, %f2486, %f2492, %f2444;
	fma.rn.f32 	%f2525, %f2486, %f2493, %f2445;
	fma.rn.f32 	%f2526, %f2486, %f2494, %f2446;
	fma.rn.f32 	%f2527, %f2486, %f2495, %f2447;
	fma.rn.f32 	%f2528, %f2486, %f2496, %f2448;
	fma.rn.f32 	%f2529, %f2486, %f2497, %f2449;
	fma.rn.f32 	%f2530, %f2486, %f2498, %f2450;
	fma.rn.f32 	%f2531, %f2487, %f2491, %f2451;
	fma.rn.f32 	%f2532, %f2487, %f2492, %f2452;
	fma.rn.f32 	%f2533, %f2487, %f2493, %f2453;
	fma.rn.f32 	%f2534, %f2487, %f2494, %f2454;
	fma.rn.f32 	%f2535, %f2487, %f2495, %f2455;
	fma.rn.f32 	%f2536, %f2487, %f2496, %f2456;
	fma.rn.f32 	%f2537, %f2487, %f2497, %f2457;
	fma.rn.f32 	%f2538, %f2487, %f2498, %f2458;
	fma.rn.f32 	%f2539, %f2488, %f2491, %f2459;
	fma.rn.f32 	%f2540, %f2488, %f2492, %f2460;
	fma.rn.f32 	%f2541, %f2488, %f2493, %f2461;
	fma.rn.f32 	%f2542, %f2488, %f2494, %f2462;
	fma.rn.f32 	%f2543, %f2488, %f2495, %f2463;
	fma.rn.f32 	%f2544, %f2488, %f2496, %f2464;
	fma.rn.f32 	%f2545, %f2488, %f2497, %f2465;
	fma.rn.f32 	%f2546, %f2488, %f2498, %f2466;
	fma.rn.f32 	%f2547, %f2489, %f2491, %f2467;
	fma.rn.f32 	%f2548, %f2489, %f2492, %f2468;
	fma.rn.f32 	%f2549, %f2489, %f2493, %f2469;
	fma.rn.f32 	%f2550, %f2489, %f2494, %f2470;
	fma.rn.f32 	%f2551, %f2489, %f2495, %f2471;
	fma.rn.f32 	%f2552, %f2489, %f2496, %f2472;
	fma.rn.f32 	%f2553, %f2489, %f2497, %f2473;
	fma.rn.f32 	%f2554, %f2489, %f2498, %f2474;
	fma.rn.f32 	%f2555, %f2490, %f2491, %f2475;
	fma.rn.f32 	%f2556, %f2490, %f2492, %f2476;
	fma.rn.f32 	%f2557, %f2490, %f2493, %f2477;
	fma.rn.f32 	%f2558, %f2490, %f2494, %f2478;
	fma.rn.f32 	%f2559, %f2490, %f2495, %f2479;
	fma.rn.f32 	%f2560, %f2490, %f2496, %f2480;
	fma.rn.f32 	%f2561, %f2490, %f2497, %f2481;
	fma.rn.f32 	%f2562, %f2490, %f2498, %f2482;
	ld.shared.f32 	%f2563, [%r532+14336];
	ld.shared.f32 	%f2564, [%r532+14340];
	ld.shared.f32 	%f2565, [%r532+14344];
	ld.shared.f32 	%f2566, [%r532+14348];
	ld.shared.f32 	%f2567, [%r532+14352];
	ld.shared.f32 	%f2568, [%r532+14356];
	ld.shared.f32 	%f2569, [%r532+14360];
	ld.shared.f32 	%f2570, [%r532+14364];
	ld.shared.f32 	%f2571, [%r536+14336];
	ld.shared.f32 	%f2572, [%r536+14340];
	ld.shared.f32 	%f2573, [%r536+14344];
	ld.shared.f32 	%f2574, [%r536+14348];
	ld.shared.f32 	%f2575, [%r536+14352];
	ld.shared.f32 	%f2576, [%r536+14356];
	ld.shared.f32 	%f2577, [%r536+14360];
	ld.shared.f32 	%f2578, [%r536+14364];
	fma.rn.f32 	%f2579, %f2563, %f2571, %f2499;
	fma.rn.f32 	%f2580, %f2563, %f2572, %f2500;
	fma.rn.f32 	%f2581, %f2563, %f2573, %f2501;
	fma.rn.f32 	%f2582, %f2563, %f2574, %f2502;
	fma.rn.f32 	%f2583, %f2563, %f2575, %f2503;
	fma.rn.f32 	%f2584, %f2563, %f2576, %f2504;
	fma.rn.f32 	%f2585, %f2563, %f2577, %f2505;
	fma.rn.f32 	%f2586, %f2563, %f2578, %f2506;
	fma.rn.f32 	%f2587, %f2564, %f2571, %f2507;
	fma.rn.f32 	%f2588, %f2564, %f2572, %f2508;
	fma.rn.f32 	%f2589, %f2564, %f2573, %f2509;
	fma.rn.f32 	%f2590, %f2564, %f2574, %f2510;
	fma.rn.f32 	%f2591, %f2564, %f2575, %f2511;
	fma.rn.f32 	%f2592, %f2564, %f2576, %f2512;
	fma.rn.f32 	%f2593, %f2564, %f2577, %f2513;
	fma.rn.f32 	%f2594, %f2564, %f2578, %f2514;
	fma.rn.f32 	%f2595, %f2565, %f2571, %f2515;
	fma.rn.f32 	%f2596, %f2565, %f2572, %f2516;
	fma.rn.f32 	%f2597, %f2565, %f2573, %f2517;
	fma.rn.f32 	%f2598, %f2565, %f2574, %f2518;
	fma.rn.f32 	%f2599, %f2565, %f2575, %f2519;
	fma.rn.f32 	%f2600, %f2565, %f2576, %f2520;
	fma.rn.f32 	%f2601, %f2565, %f2577, %f2521;
	fma.rn.f32 	%f2602, %f2565, %f2578, %f2522;
	fma.rn.f32 	%f2603, %f2566, %f2571, %f2523;
	fma.rn.f32 	%f2604, %f2566, %f2572, %f2524;
	fma.rn.f32 	%f2605, %f2566, %f2573, %f2525;
	fma.rn.f32 	%f2606, %f2566, %f2574, %f2526;
	fma.rn.f32 	%f2607, %f2566, %f2575, %f2527;
	fma.rn.f32 	%f2608, %f2566, %f2576, %f2528;
	fma.rn.f32 	%f2609, %f2566, %f2577, %f2529;
	fma.rn.f32 	%f2610, %f2566, %f2578, %f2530;
	fma.rn.f32 	%f2611, %f2567, %f2571, %f2531;
	fma.rn.f32 	%f2612, %f2567, %f2572, %f2532;
	fma.rn.f32 	%f2613, %f2567, %f2573, %f2533;
	fma.rn.f32 	%f2614, %f2567, %f2574, %f2534;
	fma.rn.f32 	%f2615, %f2567, %f2575, %f2535;
	fma.rn.f32 	%f2616, %f2567, %f2576, %f2536;
	fma.rn.f32 	%f2617, %f2567, %f2577, %f2537;
	fma.rn.f32 	%f2618, %f2567, %f2578, %f2538;
	fma.rn.f32 	%f2619, %f2568, %f2571, %f2539;
	fma.rn.f32 	%f2620, %f2568, %f2572, %f2540;
	fma.rn.f32 	%f2621, %f2568, %f2573, %f2541;
	fma.rn.f32 	%f2622, %f2568, %f2574, %f2542;
	fma.rn.f32 	%f2623, %f2568, %f2575, %f2543;
	fma.rn.f32 	%f2624, %f2568, %f2576, %f2544;
	fma.rn.f32 	%f2625, %f2568, %f2577, %f2545;
	fma.rn.f32 	%f2626, %f2568, %f2578, %f2546;
	fma.rn.f32 	%f2627, %f2569, %f2571, %f2547;
	fma.rn.f32 	%f2628, %f2569, %f2572, %f2548;
	fma.rn.f32 	%f2629, %f2569, %f2573, %f2549;
	fma.rn.f32 	%f2630, %f2569, %f2574, %f2550;
	fma.rn.f32 	%f2631, %f2569, %f2575, %f2551;
	fma.rn.f32 	%f2632, %f2569, %f2576, %f2552;
	fma.rn.f32 	%f2633, %f2569, %f2577, %f2553;
	fma.rn.f32 	%f2634, %f2569, %f2578, %f2554;
	fma.rn.f32 	%f2635, %f2570, %f2571, %f2555;
	fma.rn.f32 	%f2636, %f2570, %f2572, %f2556;
	fma.rn.f32 	%f2637, %f2570, %f2573, %f2557;
	fma.rn.f32 	%f2638, %f2570, %f2574, %f2558;
	fma.rn.f32 	%f2639, %f2570, %f2575, %f2559;
	fma.rn.f32 	%f2640, %f2570, %f2576, %f2560;
	fma.rn.f32 	%f2641, %f2570, %f2577, %f2561;
	fma.rn.f32 	%f2642, %f2570, %f2578, %f2562;
	ld.shared.f32 	%f2643, [%r532+14848];
	ld.shared.f32 	%f2644, [%r532+14852];
	ld.shared.f32 	%f2645, [%r532+14856];
	ld.shared.f32 	%f2646, [%r532+14860];
	ld.shared.f32 	%f2647, [%r532+14864];
	ld.shared.f32 	%f2648, [%r532+14868];
	ld.shared.f32 	%f2649, [%r532+14872];
	ld.shared.f32 	%f2650, [%r532+14876];
	ld.shared.f32 	%f2651, [%r536+14848];
	ld.shared.f32 	%f2652, [%r536+14852];
	ld.shared.f32 	%f2653, [%r536+14856];
	ld.shared.f32 	%f2654, [%r536+14860];
	ld.shared.f32 	%f2655, [%r536+14864];
	ld.shared.f32 	%f2656, [%r536+14868];
	ld.shared.f32 	%f2657, [%r536+14872];
	ld.shared.f32 	%f2658, [%r536+14876];
	fma.rn.f32 	%f2659, %f2643, %f2651, %f2579;
	fma.rn.f32 	%f2660, %f2643, %f2652, %f2580;
	fma.rn.f32 	%f2661, %f2643, %f2653, %f2581;
	fma.rn.f32 	%f2662, %f2643, %f2654, %f2582;
	fma.rn.f32 	%f2663, %f2643, %f2655, %f2583;
	fma.rn.f32 	%f2664, %f2643, %f2656, %f2584;
	fma.rn.f32 	%f2665, %f2643, %f2657, %f2585;
	fma.rn.f32 	%f2666, %f2643, %f2658, %f2586;
	fma.rn.f32 	%f2667, %f2644, %f2651, %f2587;
	fma.rn.f32 	%f2668, %f2644, %f2652, %f2588;
	fma.rn.f32 	%f2669, %f2644, %f2653, %f2589;
	fma.rn.f32 	%f2670, %f2644, %f2654, %f2590;
	fma.rn.f32 	%f2671, %f2644, %f2655, %f2591;
	fma.rn.f32 	%f2672, %f2644, %f2656, %f2592;
	fma.rn.f32 	%f2673, %f2644, %f2657, %f2593;
	fma.rn.f32 	%f2674, %f2644, %f2658, %f2594;
	fma.rn.f32 	%f2675, %f2645, %f2651, %f2595;
	fma.rn.f32 	%f2676, %f2645, %f2652, %f2596;
	fma.rn.f32 	%f2677, %f2645, %f2653, %f2597;
	fma.rn.f32 	%f2678, %f2645, %f2654, %f2598;
	fma.rn.f32 	%f2679, %f2645, %f2655, %f2599;
	fma.rn.f32 	%f2680, %f2645, %f2656, %f2600;
	fma.rn.f32 	%f2681, %f2645, %f2657, %f2601;
	fma.rn.f32 	%f2682, %f2645, %f2658, %f2602;
	fma.rn.f32 	%f2683, %f2646, %f2651, %f2603;
	fma.rn.f32 	%f2684, %f2646, %f2652, %f2604;
	fma.rn.f32 	%f2685, %f2646, %f2653, %f2605;
	fma.rn.f32 	%f2686, %f2646, %f2654, %f2606;
	fma.rn.f32 	%f2687, %f2646, %f2655, %f2607;
	fma.rn.f32 	%f2688, %f2646, %f2656, %f2608;
	fma.rn.f32 	%f2689, %f2646, %f2657, %f2609;
	fma.rn.f32 	%f2690, %f2646, %f2658, %f2610;
	fma.rn.f32 	%f2691, %f2647, %f2651, %f2611;
	fma.rn.f32 	%f2692, %f2647, %f2652, %f2612;
	fma.rn.f32 	%f2693, %f2647, %f2653, %f2613;
	fma.rn.f32 	%f2694, %f2647, %f2654, %f2614;
	fma.rn.f32 	%f2695, %f2647, %f2655, %f2615;
	fma.rn.f32 	%f2696, %f2647, %f2656, %f2616;
	fma.rn.f32 	%f2697, %f2647, %f2657, %f2617;
	fma.rn.f32 	%f2698, %f2647, %f2658, %f2618;
	fma.rn.f32 	%f2699, %f2648, %f2651, %f2619;
	fma.rn.f32 	%f2700, %f2648, %f2652, %f2620;
	fma.rn.f32 	%f2701, %f2648, %f2653, %f2621;
	fma.rn.f32 	%f2702, %f2648, %f2654, %f2622;
	fma.rn.f32 	%f2703, %f2648, %f2655, %f2623;
	fma.rn.f32 	%f2704, %f2648, %f2656, %f2624;
	fma.rn.f32 	%f2705, %f2648, %f2657, %f2625;
	fma.rn.f32 	%f2706, %f2648, %f2658, %f2626;
	fma.rn.f32 	%f2707, %f2649, %f2651, %f2627;
	fma.rn.f32 	%f2708, %f2649, %f2652, %f2628;
	fma.rn.f32 	%f2709, %f2649, %f2653, %f2629;
	fma.rn.f32 	%f2710, %f2649, %f2654, %f2630;
	fma.rn.f32 	%f2711, %f2649, %f2655, %f2631;
	fma.rn.f32 	%f2712, %f2649, %f2656, %f2632;
	fma.rn.f32 	%f2713, %f2649, %f2657, %f2633;
	fma.rn.f32 	%f2714, %f2649, %f2658, %f2634;
	fma.rn.f32 	%f2715, %f2650, %f2651, %f2635;
	fma.rn.f32 	%f2716, %f2650, %f2652, %f2636;
	fma.rn.f32 	%f2717, %f2650, %f2653, %f2637;
	fma.rn.f32 	%f2718, %f2650, %f2654, %f2638;
	fma.rn.f32 	%f2719, %f2650, %f2655, %f2639;
	fma.rn.f32 	%f2720, %f2650, %f2656, %f2640;
	fma.rn.f32 	%f2721, %f2650, %f2657, %f2641;
	fma.rn.f32 	%f2722, %f2650, %f2658, %f2642;
	ld.shared.f32 	%f2723, [%r532+15360];
	ld.shared.f32 	%f2724, [%r532+15364];
	ld.shared.f32 	%f2725, [%r532+15368];
	ld.shared.f32 	%f2726, [%r532+15372];
	ld.shared.f32 	%f2727, [%r532+15376];
	ld.shared.f32 	%f2728, [%r532+15380];
	ld.shared.f32 	%f2729, [%r532+15384];
	ld.shared.f32 	%f2730, [%r532+15388];
	ld.shared.f32 	%f2731, [%r536+15360];
	ld.shared.f32 	%f2732, [%r536+15364];
	ld.shared.f32 	%f2733, [%r536+15368];
	ld.shared.f32 	%f2734, [%r536+15372];
	ld.shared.f32 	%f2735, [%r536+15376];
	ld.shared.f32 	%f2736, [%r536+15380];
	ld.shared.f32 	%f2737, [%r536+15384];
	ld.shared.f32 	%f2738, [%r536+15388];
	fma.rn.f32 	%f2739, %f2723, %f2731, %f2659;
	fma.rn.f32 	%f2740, %f2723, %f2732, %f2660;
	fma.rn.f32 	%f2741, %f2723, %f2733, %f2661;
	fma.rn.f32 	%f2742, %f2723, %f2734, %f2662;
	fma.rn.f32 	%f2743, %f2723, %f2735, %f2663;
	fma.rn.f32 	%f2744, %f2723, %f2736, %f2664;
	fma.rn.f32 	%f2745, %f2723, %f2737, %f2665;
	fma.rn.f32 	%f2746, %f2723, %f2738, %f2666;
	fma.rn.f32 	%f2747, %f2724, %f2731, %f2667;
	fma.rn.f32 	%f2748, %f2724, %f2732, %f2668;
	fma.rn.f32 	%f2749, %f2724, %f2733, %f2669;
	fma.rn.f32 	%f2750, %f2724, %f2734, %f2670;
	fma.rn.f32 	%f2751, %f2724, %f2735, %f2671;
	fma.rn.f32 	%f2752, %f2724, %f2736, %f2672;
	fma.rn.f32 	%f2753, %f2724, %f2737, %f2673;
	fma.rn.f32 	%f2754, %f2724, %f2738, %f2674;
	fma.rn.f32 	%f2755, %f2725, %f2731, %f2675;
	fma.rn.f32 	%f2756, %f2725, %f2732, %f2676;
	fma.rn.f32 	%f2757, %f2725, %f2733, %f2677;
	fma.rn.f32 	%f2758, %f2725, %f2734, %f2678;
	fma.rn.f32 	%f2759, %f2725, %f2735, %f2679;
	fma.rn.f32 	%f2760, %f2725, %f2736, %f2680;
	fma.rn.f32 	%f2761, %f2725, %f2737, %f2681;
	fma.rn.f32 	%f2762, %f2725, %f2738, %f2682;
	fma.rn.f32 	%f2763, %f2726, %f2731, %f2683;
	fma.rn.f32 	%f2764, %f2726, %f2732, %f2684;
	fma.rn.f32 	%f2765, %f2726, %f2733, %f2685;
	fma.rn.f32 	%f2766, %f2726, %f2734, %f2686;
	fma.rn.f32 	%f2767, %f2726, %f2735, %f2687;
	fma.rn.f32 	%f2768, %f2726, %f2736, %f2688;
	fma.rn.f32 	%f2769, %f2726, %f2737, %f2689;
	fma.rn.f32 	%f2770, %f2726, %f2738, %f2690;
	fma.rn.f32 	%f2771, %f2727, %f2731, %f2691;
	fma.rn.f32 	%f2772, %f2727, %f2732, %f2692;
	fma.rn.f32 	%f2773, %f2727, %f2733, %f2693;
	fma.rn.f32 	%f2774, %f2727, %f2734, %f2694;
	fma.rn.f32 	%f2775, %f2727, %f2735, %f2695;
	fma.rn.f32 	%f2776, %f2727, %f2736, %f2696;
	fma.rn.f32 	%f2777, %f2727, %f2737, %f2697;
	fma.rn.f32 	%f2778, %f2727, %f2738, %f2698;
	fma.rn.f32 	%f2779, %f2728, %f2731, %f2699;
	fma.rn.f32 	%f2780, %f2728, %f2732, %f2700;
	fma.rn.f32 	%f2781, %f2728, %f2733, %f2701;
	fma.rn.f32 	%f2782, %f2728, %f2734, %f2702;
	fma.rn.f32 	%f2783, %f2728, %f2735, %f2703;
	fma.rn.f32 	%f2784, %f2728, %f2736, %f2704;
	fma.rn.f32 	%f2785, %f2728, %f2737, %f2705;
	fma.rn.f32 	%f2786, %f2728, %f2738, %f2706;
	fma.rn.f32 	%f2787, %f2729, %f2731, %f2707;
	fma.rn.f32 	%f2788, %f2729, %f2732, %f2708;
	fma.rn.f32 	%f2789, %f2729, %f2733, %f2709;
	fma.rn.f32 	%f2790, %f2729, %f2734, %f2710;
	fma.rn.f32 	%f2791, %f2729, %f2735, %f2711;
	fma.rn.f32 	%f2792, %f2729, %f2736, %f2712;
	fma.rn.f32 	%f2793, %f2729, %f2737, %f2713;
	fma.rn.f32 	%f2794, %f2729, %f2738, %f2714;
	fma.rn.f32 	%f2795, %f2730, %f2731, %f2715;
	fma.rn.f32 	%f2796, %f2730, %f2732, %f2716;
	fma.rn.f32 	%f2797, %f2730, %f2733, %f2717;
	fma.rn.f32 	%f2798, %f2730, %f2734, %f2718;
	fma.rn.f32 	%f2799, %f2730, %f2735, %f2719;
	fma.rn.f32 	%f2800, %f2730, %f2736, %f2720;
	fma.rn.f32 	%f2801, %f2730, %f2737, %f2721;
	fma.rn.f32 	%f2802, %f2730, %f2738, %f2722;
	ld.shared.f32 	%f2803, [%r532+15872];
	ld.shared.f32 	%f2804, [%r532+15876];
	ld.shared.f32 	%f2805, [%r532+15880];
	ld.shared.f32 	%f2806, [%r532+15884];
	ld.shared.f32 	%f2807, [%r532+15888];
	ld.shared.f32 	%f2808, [%r532+15892];
	ld.shared.f32 	%f2809, [%r532+15896];
	ld.shared.f32 	%f2810, [%r532+15900];
	ld.shared.f32 	%f2811, [%r536+15872];
	ld.shared.f32 	%f2812, [%r536+15876];
	ld.shared.f32 	%f2813, [%r536+15880];
	ld.shared.f32 	%f2814, [%r536+15884];
	ld.shared.f32 	%f2815, [%r536+15888];
	ld.shared.f32 	%f2816, [%r536+15892];
	ld.shared.f32 	%f2817, [%r536+15896];
	ld.shared.f32 	%f2818, [%r536+15900];
	fma.rn.f32 	%f3306, %f2803, %f2811, %f2739;
	fma.rn.f32 	%f3305, %f2803, %f2812, %f2740;
	fma.rn.f32 	%f3304, %f2803, %f2813, %f2741;
	fma.rn.f32 	%f3303, %f2803, %f2814, %f2742;
	fma.rn.f32 	%f3302, %f2803, %f2815, %f2743;
	fma.rn.f32 	%f3301, %f2803, %f2816, %f2744;
	fma.rn.f32 	%f3300, %f2803, %f2817, %f2745;
	fma.rn.f32 	%f3299, %f2803, %f2818, %f2746;
	fma.rn.f32 	%f3298, %f2804, %f2811, %f2747;
	fma.rn.f32 	%f3297, %f2804, %f2812, %f2748;
	fma.rn.f32 	%f3296, %f2804, %f2813, %f2749;
	fma.rn.f32 	%f3295, %f2804, %f2814, %f2750;
	fma.rn.f32 	%f3294, %f2804, %f2815, %f2751;
	fma.rn.f32 	%f3293, %f2804, %f2816, %f2752;
	fma.rn.f32 	%f3292, %f2804, %f2817, %f2753;
	fma.rn.f32 	%f3291, %f2804, %f2818, %f2754;
	fma.rn.f32 	%f3290, %f2805, %f2811, %f2755;
	fma.rn.f32 	%f3289, %f2805, %f2812, %f2756;
	fma.rn.f32 	%f3288, %f2805, %f2813, %f2757;
	fma.rn.f32 	%f3287, %f2805, %f2814, %f2758;
	fma.rn.f32 	%f3286, %f2805, %f2815, %f2759;
	fma.rn.f32 	%f3285, %f2805, %f2816, %f2760;
	fma.rn.f32 	%f3284, %f2805, %f2817, %f2761;
	fma.rn.f32 	%f3283, %f2805, %f2818, %f2762;
	fma.rn.f32 	%f3282, %f2806, %f2811, %f2763;
	fma.rn.f32 	%f3281, %f2806, %f2812, %f2764;
	fma.rn.f32 	%f3280, %f2806, %f2813, %f2765;
	fma.rn.f32 	%f3279, %f2806, %f2814, %f2766;
	fma.rn.f32 	%f3278, %f2806, %f2815, %f2767;
	fma.rn.f32 	%f3277, %f2806, %f2816, %f2768;
	fma.rn.f32 	%f3276, %f2806, %f2817, %f2769;
	fma.rn.f32 	%f3275, %f2806, %f2818, %f2770;
	fma.rn.f32 	%f3274, %f2807, %f2811, %f2771;
	fma.rn.f32 	%f3273, %f2807, %f2812, %f2772;
	fma.rn.f32 	%f3272, %f2807, %f2813, %f2773;
	fma.rn.f32 	%f3271, %f2807, %f2814, %f2774;
	fma.rn.f32 	%f3270, %f2807, %f2815, %f2775;
	fma.rn.f32 	%f3269, %f2807, %f2816, %f2776;
	fma.rn.f32 	%f3268, %f2807, %f2817, %f2777;
	fma.rn.f32 	%f3267, %f2807, %f2818, %f2778;
	fma.rn.f32 	%f3266, %f2808, %f2811, %f2779;
	fma.rn.f32 	%f3265, %f2808, %f2812, %f2780;
	fma.rn.f32 	%f3264, %f2808, %f2813, %f2781;
	fma.rn.f32 	%f3263, %f2808, %f2814, %f2782;
	fma.rn.f32 	%f3262, %f2808, %f2815, %f2783;
	fma.rn.f32 	%f3261, %f2808, %f2816, %f2784;
	fma.rn.f32 	%f3260, %f2808, %f2817, %f2785;
	fma.rn.f32 	%f3259, %f2808, %f2818, %f2786;
	fma.rn.f32 	%f3307, %f2809, %f2811, %f2787;
	fma.rn.f32 	%f3308, %f2809, %f2812, %f2788;
	fma.rn.f32 	%f3309, %f2809, %f2813, %f2789;
	fma.rn.f32 	%f3310, %f2809, %f2814, %f2790;
	fma.rn.f32 	%f3311, %f2809, %f2815, %f2791;
	fma.rn.f32 	%f3312, %f2809, %f2816, %f2792;
	fma.rn.f32 	%f3313, %f2809, %f2817, %f2793;
	fma.rn.f32 	%f3314, %f2809, %f2818, %f2794;
	fma.rn.f32 	%f3315, %f2810, %f2811, %f2795;
	fma.rn.f32 	%f3316, %f2810, %f2812, %f2796;
	fma.rn.f32 	%f3317, %f2810, %f2813, %f2797;
	fma.rn.f32 	%f3318, %f2810, %f2814, %f2798;
	fma.rn.f32 	%f3319, %f2810, %f2815, %f2799;
	fma.rn.f32 	%f3320, %f2810, %f2816, %f2800;
	fma.rn.f32 	%f3321, %f2810, %f2817, %f2801;
	fma.rn.f32 	%f3322, %f2810, %f2818, %f2802;
	bar.sync 	0;
	add.s32 	%r728, %r728, 32;
	setp.lt.s32 	%p68, %r728, %r649;
	@%p68 bra 	$L__BB0_2;
$L__BB0_71:
	ld.param.u32 	%r620, [_Z16sgemm_vec_transAPKfS0_Pfiiiff_param_3];
	mov.u32 	%r537, %ctaid.x;
	shl.b32 	%r538, %r537, 7;
	mov.u32 	%r539, %tid.x;
	shl.b32 	%r540, %r539, 3;
	add.s32 	%r49, %r538, %r540;
	mov.u32 	%r541, %ctaid.y;
	shl.b32 	%r542, %r541, 7;
	mov.u32 	%r543, %tid.y;
	shl.b32 	%r544, %r543, 3;
	add.s32 	%r50, %r542, %r544;
	setp.ge.s32 	%p69, %r50, %r620;
	@%p69 bra 	$L__BB0_88;
	ld.param.u32 	%r664, [_Z16sgemm_vec_transAPKfS0_Pfiiiff_param_5];
	mul.lo.s32 	%r51, %r50, %r664;
	setp.ge.s32 	%p70, %r49, %r664;
	@%p70 bra 	$L__BB0_74;
	ld.param.f32 	%f3075, [_Z16sgemm_vec_transAPKfS0_Pfiiiff_param_7];
	ld.param.f32 	%f3011, [_Z16sgemm_vec_transAPKfS0_Pfiiiff_param_6];
	ld.param.u64 	%rd119, [_Z16sgemm_vec_transAPKfS0_Pfiiiff_param_2];
	add.s32 	%r545, %r49, %r51;
	cvta.to.global.u64 	%rd55, %rd119;
	mul.wide.s32 	%rd56, %r545, 4;
	add.s64 	%rd57, %rd55, %rd56;
	ld.global.f32 	%f2819, [%rd57];
	mul.f32 	%f2820, %f3011, %f3306;
	fma.rn.f32 	%f2821, %f3075, %f2819, %f2820;
	st.global.f32 	[%rd57], %f2821;
$L__BB0_74:
	ld.param.u32 	%r665, [_Z16sgemm_vec_transAPKfS0_Pfiiiff_param_5];
	ld.param.u64 	%rd120, [_Z16sgemm_vec_transAPKfS0_Pfiiiff_param_2];
	add.s32 	%r546, %r49, 1;
	setp.ge.s32 	%p71, %r546, %r665;
	cvt.s64.s32 	%rd58, %r51;
	cvt.s64.s32 	%rd59, %r49;
	add.s64 	%rd60, %rd59, %rd58;
	cvta.to.global.u64 	%rd61, %rd120;
	shl.b64 	%rd62, %rd60, 2;
	add.s64 	%rd1, %rd61, %rd62;
	@%p71 bra 	$L__BB0_76;
	ld.param.f32 	%f3076, [_Z16sgemm_vec_transAPKfS0_Pfiiiff_param_7];
	ld.param.f32 	%f3012, [_Z16sgemm_vec_transAPKfS0_Pfiiiff_param_6];
	ld.global.f32 	%f2822, [%rd1+4];
	mul.f32 	%f2823, %f3012, %f3305;
	fma.rn.f32 	%f2824, %f3076, %f2822, %f2823;
	st.global.f32 	[%rd1+4], %f2824;
$L__BB0_76:
	ld.param.u32 	%r666, [_Z16sgemm_vec_transAPKfS0_Pfiiiff_param_5];
	add.s32 	%r547, %r49, 2;
	setp.ge.s32 	%p72, %r547, %r666;
	@%p72 bra 	$L__BB0_78;
	ld.param.f32 	%f3077, [_Z16sgemm_vec_transAPKfS0_Pfiiiff_param_7];
	ld.param.f32 	%f3013, [_Z16sgemm_vec_transAPKfS0_Pfiiiff_param_6];
	ld.global.f32 	%f2825, [%rd1+8];
	mul.f32 	%f2826, %f3013, %f3304;
	fma.rn.f32 	%f2827, %f3077, %f2825, %f2826;
	st.global.f32 	[%rd1+8], %f2827;
$L__BB0_78:
	ld.param.u32 	%r667, [_Z16sgemm_vec_transAPKfS0_Pfiiiff_param_5];
	add.s32 	%r548, %r49, 3;
	setp.ge.s32 	%p73, %r548, %r667;
	@%p73 bra 	$L__BB0_80;
	ld.param.f32 	%f3078, [_Z16sgemm_vec_transAPKfS0_Pfiiiff_param_7];
	ld.param.f32 	%f3014, [_Z16sgemm_vec_transAPKfS0_Pfiiiff_param_6];
	ld.global.f32 	%f2828, [%rd1+12];
	mul.f32 	%f2829, %f3014, %f3303;
	fma.rn.f32 	%f2830, %f3078, %f2828, %f2829;
	st.global.f32 	[%rd1+12], %f2830;
$L__BB0_80:
	ld.param.u32 	%r668, [_Z16sgemm_vec_transAPKfS0_Pfiiiff_param_5];
	add.s32 	%r549, %r49, 4;
	setp.ge.s32 	%p74, %r549, %r668;
	@%p74 bra 	$L__BB0_82;
	ld.param.f32 	%f3079, [_Z16sgemm_vec_transAPKfS0_Pfiiiff_param_7];
	ld.param.f32 	%f3015, [_Z16sgemm_vec_transAPKfS0_Pfiiiff_param_6];
	ld.global.f32 	%f2831, [%rd1+16];
	mul.f32 	%f2832, %f3015, %f3302;
	fma.rn.f32 	%f2833, %f3079, %f2831, %f2832;
	st.global.f32 	[%rd1+16], %f2833;
$L__BB0_82:
	ld.param.u32 	%r669, [_Z16sgemm_vec_transAPKfS0_Pfiiiff_param_5];
	add.s32 	%r550, %r49, 5;
	setp.ge.s32 	%p75, %r550, %r669;
	@%p75 bra 	$L__BB0_84;
	ld.param.f32 	%f3080, [_Z16sgemm_vec_transAPKfS0_Pfiiiff_param_7];
	ld.param.f32 	%f3016, [_Z16sgemm_vec_transAPKfS0_Pfiiiff_param_6];
	ld.global.f32 	%f2834, [%rd1+20];
	mul.f32 	%f2835, %f3016, %f3301;
	fma.rn.f32 	%f2836, %f3080, %f2834, %f2835;
	st.global.f32 	[%rd1+20], %f2836;
$L__BB0_84:
	ld.param.u32 	%r670, [_Z16sgemm_vec_transAPKfS0_Pfiiiff_param_5];
	add.s32 	%r551, %r49, 6;
	setp.ge.s32 	%p76, %r551, %r670;
	@%p76 bra 	$L__BB0_86;
	ld.param.f32 	%f3081, [_Z16sgemm_vec_transAPKfS0_Pfiiiff_param_7];
	ld.param.f32 	%f3017, [_Z16sgemm_vec_transAPKfS0_Pfiiiff_param_6];
	ld.global.f32 	%f2837, [%rd1+24];
	mul.f32 	%f2838, %f3017, %f3300;
	fma.rn.f32 	%f2839, %f3081, %f2837, %f2838;
	st.global.f32 	[%rd1+24], %f2839;
$L__BB0_86:
	ld.param.u32 	%r671, [_Z16sgemm_vec_transAPKfS0_Pfiiiff_param_5];
	add.s32 	%r552, %r49, 7;
	setp.ge.s32 	%p77, %r552, %r671;
	@%p77 bra 	$L__BB0_88;
	ld.param.f32 	%f3082, [_Z16sgemm_vec_transAPKfS0_Pfiiiff_param_7];
	ld.param.f32 	%f3018, [_Z16sgemm_vec_transAPKfS0_Pfiiiff_param_6];
	ld.global.f32 	%f2840, [%rd1+28];
	mul.f32 	%f2841, %f3018, %f3299;
	fma.rn.f32 	%f2842, %f3082, %f2840, %f2841;
	st.global.f32 	[%rd1+28], %f2842;
$L__BB0_88:
	ld.param.u32 	%r621, [_Z16sgemm_vec_transAPKfS0_Pfiiiff_param_3];
	ld.param.u64 	%rd121, [_Z16sgemm_vec_transAPKfS0_Pfiiiff_param_2];
	cvta.to.global.u64 	%rd2, %rd121;
	or.b32  	%r53, %r50, 1;
	setp.ge.s32 	%p78, %r53, %r621;
	@%p78 bra 	$L__BB0_105;
	ld.param.u32 	%r672, [_Z16sgemm_vec_transAPKfS0_Pfiiiff_param_5];
	mul.lo.s32 	%r54, %r53, %r672;
	setp.ge.s32 	%p79, %r49, %r672;
	@%p79 bra 	$L__BB0_91;
	ld.param.f32 	%f3083, [_Z16sgemm_vec_transAPKfS0_Pfiiiff_param_7];
	ld.param.f32 	%f3019, [_Z16sgemm_vec_transAPKfS0_Pfiiiff_param_6];
	add.s32 	%r557, %r49, %r54;
	mul.wide.s32 	%rd63, %r557, 4;
	add.s64 	%rd64, %rd2, %rd63;
	ld.global.f32 	%f2843, [%rd64];
	mul.f32 	%f2844, %f3019, %f3298;
	fma.rn.f32 	%f2845, %f3083, %f2843, %f2844;
	st.global.f32 	[%rd64], %f2845;
$L__BB0_91:
	ld.param.u32 	%r673, [_Z16sgemm_vec_transAPKfS0_Pfiiiff_param_5];
	add.s32 	%r558, %r49, 1;
	setp.ge.s32 	%p80, %r558, %r673;
	cvt.s64.s32 	%rd65, %r54;
	cvt.s64.s32 	%rd66, %r49;
	add.s64 	%rd67, %rd66, %rd65;
	shl.b64 	%rd68, %rd67, 2;
	add.s64 	%rd3, %rd2, %rd68;
	@%p80 bra 	$L__BB0_93;
	ld.param.f32 	%f3084, [_Z16sgemm_vec_transAPKfS0_Pfiiiff_param_7];
	ld.param.f32 	%f3020, [_Z16sgemm_vec_transAPKfS0_Pfiiiff_param_6];
	ld.global.f32 	%f2846, [%rd3+4];
	mul.f32 	%f2847, %f3020, %f3297;
	fma.rn.f32 	%f2848, %f3084, %f2846, %f2847;
	st.global.f32 	[%rd3+4], %f2848;
$L__BB0_93:
	ld.param.u32 	%r674, [_Z16sgemm_vec_transAPKfS0_Pfiiiff_param_5];
	add.s32 	%r559, %r49, 2;
	setp.ge.s32 	%p81, %r559, %r674;
	@%p81 bra 	$L__BB0_95;
	ld.param.f32 	%f3085, [_Z16sgemm_vec_transAPKfS0_Pfiiiff_param_7];
	ld.param.f32 	%f3021, [_Z16sgemm_vec_transAPKfS0_Pfiiiff_param_6];
	ld.global.f32 	%f2849, [%rd3+8];
	mul.f32 	%f2850, %f3021, %f3296;
	fma.rn.f32 	%f2851, %f3085, %f2849, %f2850;
	st.global.f32 	[%rd3+8], %f2851;
$L__BB0_95:
	ld.param.u32 	%r675, [_Z16sgemm_vec_transAPKfS0_Pfiiiff_param_5];
	add.s32 	%r560, %r49, 3;
	setp.ge.s32 	%p82, %r560, %r675;
	@%p82 bra 	$L__BB0_97;
	ld.param.f32 	%f3086, [_Z16sgemm_vec_transAPKfS0_Pfiiiff_param_7];
	ld.param.f32 	%f3022, [_Z16sgemm_vec_transAPKfS0_Pfiiiff_param_6];
	ld.global.f32 	%f2852, [%rd3+12];
	mul.f32 	%f2853, %f3022, %f3295;
	fma.rn.f32 	%f2854, %f3086, %f2852, %f2853;
	st.global.f32 	[%rd3+12], %f2854;
$L__BB0_97:
	ld.param.u32 	%r676, [_Z16sgemm_vec_transAPKfS0_Pfiiiff_param_5];
	add.s32 	%r561, %r49, 4;
	setp.ge.s32 	%p83, %r561, %r676;
	@%p83 bra 	$L__BB0_99;
	ld.param.f32 	%f3087, [_Z16sgemm_vec_transAPKfS0_Pfiiiff_param_7];
	ld.param.f32 	%f3023, [_Z16sgemm_vec_transAPKfS0_Pfiiiff_param_6];
	ld.global.f32 	%f2855, [%rd3+16];
	mul.f32 	%f2856, %f3023, %f3294;
	fma.rn.f32 	%f2857, %f3087, %f2855, %f2856;
	st.global.f32 	[%rd3+16], %f2857;
$L__BB0_99:
	ld.param.u32 	%r677, [_Z16sgemm_vec_transAPKfS0_Pfiiiff_param_5];
	add.s32 	%r562, %r49, 5;
	setp.ge.s32 	%p84, %r562, %r677;
	@%p84 bra 	$L__BB0_101;
	ld.param.f32 	%f3088, [_Z16sgemm_vec_transAPKfS0_Pfiiiff_param_7];
	ld.param.f32 	%f3024, [_Z16sgemm_vec_transAPKfS0_Pfiiiff_param_6];
	ld.global.f32 	%f2858, [%rd3+20];
	mul.f32 	%f2859, %f3024, %f3293;
	fma.rn.f32 	%f2860, %f3088, %f2858, %f2859;
	st.global.f32 	[%rd3+20], %f2860;
$L__BB0_101:
	ld.param.u32 	%r678, [_Z16sgemm_vec_transAPKfS0_Pfiiiff_param_5];
	add.s32 	%r563, %r49, 6;
	setp.ge.s32 	%p85, %r563, %r678;
	@%p85 bra 	$L__BB0_103;
	ld.param.f32 	%f3089, [_Z16sgemm_vec_transAPKfS0_Pfiiiff_param_7];
	ld.param.f32 	%f3025, [_Z16sgemm_vec_transAPKfS0_Pfiiiff_param_6];
	ld.global.f32 	%f2861, [%rd3+24];
	mul.f32 	%f2862, %f3025, %f3292;
	fma.rn.f32 	%f2863, %f3089, %f2861, %f2862;
	st.global.f32 	[%rd3+24], %f2863;
$L__BB0_103:
	ld.param.u32 	%r679, [_Z16sgemm_vec_transAPKfS0_Pfiiiff_param_5];
	add.s32 	%r564, %r49, 7;
	setp.ge.s32 	%p86, %r564, %r679;
	@%p86 bra 	$L__BB0_105;
	ld.param.f32 	%f3090, [_Z16sgemm_vec_transAPKfS0_Pfiiiff_param_7];
	ld.param.f32 	%f3026, [_Z16sgemm_vec_transAPKfS0_Pfiiiff_param_6];
	ld.global.f32 	%f2864, [%rd3+28];
	mul.f32 	%f2865, %f3026, %f3291;
	fma.rn.f32 	%f2866, %f3090, %f2864, %f2865;
	st.global.f32 	[%rd3+28], %f2866;
$L__BB0_105:
	ld.param.u32 	%r622, [_Z16sgemm_vec_transAPKfS0_Pfiiiff_param_3];
	add.s32 	%r55, %r50, 2;
	setp.ge.s32 	%p87, %r55, %r622;
	@%p87 bra 	$L__BB0_122;
	ld.param.u32 	%r680, [_Z16sgemm_vec_transAPKfS0_Pfiiiff_param_5];
	mul.lo.s32 	%r56, %r55, %r680;
	setp.ge.s32 	%p88, %r49, %r680;
	@%p88 bra 	$L__BB0_108;
	ld.param.f32 	%f3091, [_Z16sgemm_vec_transAPKfS0_Pfiiiff_param_7];
	ld.param.f32 	%f3027, [_Z16sgemm_vec_transAPKfS0_Pfiiiff_param_6];
	add.s32 	%r565, %r49, %r56;
	mul.wide.s32 	%rd69, %r565, 4;
	add.s64 	%rd70, %rd2, %rd69;
	ld.global.f32 	%f2867, [%rd70];
	mul.f32 	%f2868, %f3027, %f3290;
	fma.rn.f32 	%f2869, %f3091, %f2867, %f2868;
	st.global.f32 	[%rd70], %f2869;
$L__BB0_108:
	ld.param.u32 	%r681, [_Z16sgemm_vec_transAPKfS0_Pfiiiff_param_5];
	add.s32 	%r566, %r49, 1;
	setp.ge.s32 	%p89, %r566, %r681;
	cvt.s64.s32 	%rd71, %r56;
	cvt.s64.s32 	%rd72, %r49;
	add.s64 	%rd73, %rd72, %rd71;
	shl.b64 	%rd74, %rd73, 2;
	add.s64 	%rd4, %rd2, %rd74;
	@%p89 bra 	$L__BB0_110;
	ld.param.f32 	%f3092, [_Z16sgemm_vec_transAPKfS0_Pfiiiff_param_7];
	ld.param.f32 	%f3028, [_Z16sgemm_vec_transAPKfS0_Pfiiiff_param_6];
	ld.global.f32 	%f2870, [%rd4+4];
	mul.f32 	%f2871, %f3028, %f3289;
	fma.rn.f32 	%f2872, %f3092, %f2870, %f2871;
	st.global.f32 	[%rd4+4], %f2872;
$L__BB0_110:
	ld.param.u32 	%r682, [_Z16sgemm_vec_transAPKfS0_Pfiiiff_param_5];
	add.s32 	%r567, %r49, 2;
	setp.ge.s32 	%p90, %r567, %r682;
	@%p90 bra 	$L__BB0_112;
	ld.param.f32 	%f3093, [_Z16sgemm_vec_transAPKfS0_Pfiiiff_param_7];
	ld.param.f32 	%f3029, [_Z16sgemm_vec_transAPKfS0_Pfiiiff_param_6];
	ld.global.f32 	%f2873, [%rd4+8];
	mul.f32 	%f2874, %f3029, %f3288;
	fma.rn.f32 	%f2875, %f3093, %f2873, %f2874;
	st.global.f32 	[%rd4+8], %f2875;
$L__BB0_112:
	ld.param.u32 	%r683, [_Z16sgemm_vec_transAPKfS0_Pfiiiff_param_5];
	add.s32 	%r568, %r49, 3;
	setp.ge.s32 	%p91, %r568, %r683;
	@%p91 bra 	$L__BB0_114;
	ld.param.f32 	%f3094, [_Z16sgemm_vec_transAPKfS0_Pfiiiff_param_7];
	ld.param.f32 	%f3030, [_Z16sgemm_vec_transAPKfS0_Pfiiiff_param_6];
	ld.global.f32 	%f2876, [%rd4+12];
	mul.f32 	%f2877, %f3030, %f3287;
	fma.rn.f32 	%f2878, %f3094, %f2876, %f2877;
	st.global.f32 	[%rd4+12], %f2878;
$L__BB0_114:
	ld.param.u32 	%r684, [_Z16sgemm_vec_transAPKfS0_Pfiiiff_param_5];
	add.s32 	%r569, %r49, 4;
	setp.ge.s32 	%p92, %r569, %r684;
	@%p92 bra 	$L__BB0_116;
	ld.param.f32 	%f3095, [_Z16sgemm_vec_transAPKfS0_Pfiiiff_param_7];
	ld.param.f32 	%f3031, [_Z16sgemm_vec_transAPKfS0_Pfiiiff_param_6];
	ld.global.f32 	%f2879, [%rd4+16];
	mul.f32 	%f2880, %f3031, %f3286;
	fma.rn.f32 	%f2881, %f3095, %f2879, %f2880;
	st.global.f32 	[%rd4+16], %f2881;
$L__BB0_116:
	ld.param.u32 	%r685, [_Z16sgemm_vec_transAPKfS0_Pfiiiff_param_5];
	add.s32 	%r570, %r49, 5;
	setp.ge.s32 	%p93, %r570, %r685;
	@%p93 bra 	$L__BB0_118;
	ld.param.f32 	%f3096, [_Z16sgemm_vec_transAPKfS0_Pfiiiff_param_7];
	ld.param.f32 	%f3032, [_Z16sgemm_vec_transAPKfS0_Pfiiiff_param_6];
	ld.global.f32 	%f2882, [%rd4+20];
	mul.f32 	%f2883, %f3032, %f3285;
	fma.rn.f32 	%f2884, %f3096, %f2882, %f2883;
	st.global.f32 	[%rd4+20], %f2884;
$L__BB0_118:
	ld.param.u32 	%r686, [_Z16sgemm_vec_transAPKfS0_Pfiiiff_param_5];
	add.s32 	%r571, %r49, 6;
	setp.ge.s32 	%p94, %r571, %r686;
	@%p94 bra 	$L__BB0_120;
	ld.param.f32 	%f3097, [_Z16sgemm_vec_transAPKfS0_Pfiiiff_param_7];
	ld.param.f32 	%f3033, [_Z16sgemm_vec_transAPKfS0_Pfiiiff_param_6];
	ld.global.f32 	%f2885, [%rd4+24];
	mul.f32 	%f2886, %f3033, %f3284;
	fma.rn.f32 	%f2887, %f3097, %f2885, %f2886;
	st.global.f32 	[%rd4+24], %f2887;
$L__BB0_120:
	ld.param.u32 	%r687, [_Z16sgemm_vec_transAPKfS0_Pfiiiff_param_5];
	add.s32 	%r572, %r49, 7;
	setp.ge.s32 	%p95, %r572, %r687;
	@%p95 bra 	$L__BB0_122;
	ld.param.f32 	%f3098, [_Z16sgemm_vec_transAPKfS0_Pfiiiff_param_7];
	ld.param.f32 	%f3034, [_Z16sgemm_vec_transAPKfS0_Pfiiiff_param_6];
	ld.global.f32 	%f2888, [%rd4+28];
	mul.f32 	%f2889, %f3034, %f3283;
	fma.rn.f32 	%f2890, %f3098, %f2888, %f2889;
	st.global.f32 	[%rd4+28], %f2890;
$L__BB0_122:
	ld.param.u32 	%r623, [_Z16sgemm_vec_transAPKfS0_Pfiiiff_param_3];
	add.s32 	%r57, %r50, 3;
	setp.ge.s32 	%p96, %r57, %r623;
	@%p96 bra 	$L__BB0_139;
	ld.param.u32 	%r688, [_Z16sgemm_vec_transAPKfS0_Pfiiiff_param_5];
	mul.lo.s32 	%r58, %r57, %r688;
	setp.ge.s32 	%p97, %r49, %r688;
	@%p97 bra 	$L__BB0_125;
	ld.param.f32 	%f3099, [_Z16sgemm_vec_transAPKfS0_Pfiiiff_param_7];
	ld.param.f32 	%f3035, [_Z16sgemm_vec_transAPKfS0_Pfiiiff_param_6];
	add.s32 	%r573, %r49, %r58;
	mul.wide.s32 	%rd75, %r573, 4;
	add.s64 	%rd76, %rd2, %rd75;
	ld.global.f32 	%f2891, [%rd76];
	mul.f32 	%f2892, %f3035, %f3282;
	fma.rn.f32 	%f2893, %f3099, %f2891, %f2892;
	st.global.f32 	[%rd76], %f2893;
$L__BB0_125:
	ld.param.u32 	%r689, [_Z16sgemm_vec_transAPKfS0_Pfiiiff_param_5];
	add.s32 	%r574, %r49, 1;
	setp.ge.s32 	%p98, %r574, %r689;
	cvt.s64.s32 	%rd77, %r58;
	cvt.s64.s32 	%rd78, %r49;
	add.s64 	%rd79, %rd78, %rd77;
	shl.b64 	%rd80, %rd79, 2;
	add.s64 	%rd5, %rd2, %rd80;
	@%p98 bra 	$L__BB0_127;
	ld.param.f32 	%f3100, [_Z16sgemm_vec_transAPKfS0_Pfiiiff_param_7];
	ld.param.f32 	%f3036, [_Z16sgemm_vec_transAPKfS0_Pfiiiff_param_6];
	ld.global.f32 	%f2894, [%rd5+4];
	mul.f32 	%f2895, %f3036, %f3281;
	fma.rn.f32 	%f2896, %f3100, %f2894, %f2895;
	st.global.f32 	[%rd5+4], %f2896;
$L__BB0_127:
	ld.param.u32 	%r690, [_Z16sgemm_vec_transAPKfS0_Pfiiiff_param_5];
	add.s32 	%r575, %r49, 2;
	setp.ge.s32 	%p99, %r575, %r690;
	@%p99 bra 	$L__BB0_129;
	ld.param.f32 	%f3101, [_Z16sgemm_vec_transAPKfS0_Pfiiiff_param_7];
	ld.param.f32 	%f3037, [_Z16sgemm_vec_transAPKfS0_Pfiiiff_param_6];
	ld.global.f32 	%f2897, [%rd5+8];
	mul.f32 	%f2898, %f3037, %f3280;
	fma.rn.f32 	%f2899, %f3101, %f2897, %f2898;
	st.global.f32 	[%rd5+8], %f2899;
$L__BB0_129:
	ld.param.u32 	%r691, [_Z16sgemm_vec_transAPKfS0_Pfiiiff_param_5];
	add.s32 	%r576, %r49, 3;
	setp.ge.s32 	%p100, %r576, %r691;
	@%p100 bra 	$L__BB0_131;
	ld.param.f32 	%f3102, [_Z16sgemm_vec_transAPKfS0_Pfiiiff_param_7];
	ld.param.f32 	%f3038, [_Z16sgemm_vec_transAPKfS0_Pfiiiff_param_6];
	ld.global.f32 	%f2900, [%rd5+12];
	mul.f32 	%f2901, %f3038, %f3279;
	fma.rn.f32 	%f2902, %f3102, %f2900, %f2901;
	st.global.f32 	[%rd5+12], %f2902;
$L__BB0_131:
	ld.param.u32 	%r692, [_Z16sgemm_vec_transAPKfS0_Pfiiiff_param_5];
	add.s32 	%r577, %r49, 4;
	setp.ge.s32 	%p101, %r577, %r692;
	@%p101 bra 	$L__BB0_133;
	ld.param.f32 	%f3103, [_Z16sgemm_vec_transAPKfS0_Pfiiiff_param_7];
	ld.param.f32 	%f3039, [_Z16sgemm_vec_transAPKfS0_Pfiiiff_param_6];
	ld.global.f32 	%f2903, [%rd5+16];
	mul.f32 	%f2904, %f3039, %f3278;
	fma.rn.f32 	%f2905, %f3103, %f2903, %f2904;
	st.global.f32 	[%rd5+16], %f2905;
$L__BB0_133:
	ld.param.u32 	%r693, [_Z16sgemm_vec_transAPKfS0_Pfiiiff_param_5];
	add.s32 	%r578, %r49, 5;
	setp.ge.s32 	%p102, %r578, %r693;
	@%p102 bra 	$L__BB0_135;
	ld.param.f32 	%f3104, [_Z16sgemm_vec_transAPKfS0_Pfiiiff_param_7];
	ld.param.f32 	%f3040, [_Z16sgemm_vec_transAPKfS0_Pfiiiff_param_6];
	ld.global.f32 	%f2906, [%rd5+20];
	mul.f32 	%f2907, %f3040, %f3277;
	fma.rn.f32 	%f2908, %f3104, %f2906, %f2907;
	st.global.f32 	[%rd5+20], %f2908;
$L__BB0_135:
	ld.param.u32 	%r694, [_Z16sgemm_vec_transAPKfS0_Pfiiiff_param_5];
	add.s32 	%r579, %r49, 6;
	setp.ge.s32 	%p103, %r579, %r694;
	@%p103 bra 	$L__BB0_137;
	ld.param.f32 	%f3105, [_Z16sgemm_vec_transAPKfS0_Pfiiiff_param_7];
	ld.param.f32 	%f3041, [_Z16sgemm_vec_transAPKfS0_Pfiiiff_param_6];
	ld.global.f32 	%f2909, [%rd5+24];
	mul.f32 	%f2910, %f3041, %f3276;
	fma.rn.f32 	%f2911, %f3105, %f2909, %f2910;
	st.global.f32 	[%rd5+24], %f2911;
$L__BB0_137:
	ld.param.u32 	%r695, [_Z16sgemm_vec_transAPKfS0_Pfiiiff_param_5];
	add.s32 	%r580, %r49, 7;
	setp.ge.s32 	%p104, %r580, %r695;
	@%p104 bra 	$L__BB0_139;
	ld.param.f32 	%f3106, [_Z16sgemm_vec_transAPKfS0_Pfiiiff_param_7];
	ld.param.f32 	%f3042, [_Z16sgemm_vec_transAPKfS0_Pfiiiff_param_6];
	ld.global.f32 	%f2912, [%rd5+28];
	mul.f32 	%f2913, %f3042, %f3275;
	fma.rn.f32 	%f2914, %f3106, %f2912, %f2913;
	st.global.f32 	[%rd5+28], %f2914;
$L__BB0_139:
	ld.param.u32 	%r624, [_Z16sgemm_vec_transAPKfS0_Pfiiiff_param_3];
	add.s32 	%r59, %r50, 4;
	setp.ge.s32 	%p105, %r59, %r624;
	@%p105 bra 	$L__BB0_156;
	ld.param.u32 	%r696, [_Z16sgemm_vec_transAPKfS0_Pfiiiff_param_5];
	mul.lo.s32 	%r60, %r59, %r696;
	setp.ge.s32 	%p106, %r49, %r696;
	@%p106 bra 	$L__BB0_142;
	ld.param.f32 	%f3107, [_Z16sgemm_vec_transAPKfS0_Pfiiiff_param_7];
	ld.param.f32 	%f3043, [_Z16sgemm_vec_transAPKfS0_Pfiiiff_param_6];
	add.s32 	%r581, %r49, %r60;
	mul.wide.s32 	%rd81, %r581, 4;
	add.s64 	%rd82, %rd2, %rd81;
	ld.global.f32 	%f2915, [%rd82];
	mul.f32 	%f2916, %f3043, %f3274;
	fma.rn.f32 	%f2917, %f3107, %f2915, %f2916;
	st.global.f32 	[%rd82], %f2917;
$L__BB0_142:
	ld.param.u32 	%r697, [_Z16sgemm_vec_transAPKfS0_Pfiiiff_param_5];
	add.s32 	%r582, %r49, 1;
	setp.ge.s32 	%p107, %r582, %r697;
	cvt.s64.s32 	%rd83, %r60;
	cvt.s64.s32 	%rd84, %r49;
	add.s64 	%rd85, %rd84, %rd83;
	shl.b64 	%rd86, %rd85, 2;
	add.s64 	%rd6, %rd2, %rd86;
	@%p107 bra 	$L__BB0_144;
	ld.param.f32 	%f3108, [_Z16sgemm_vec_transAPKfS0_Pfiiiff_param_7];
	ld.param.f32 	%f3044, [_Z16sgemm_vec_transAPKfS0_Pfiiiff_param_6];
	ld.global.f32 	%f2918, [%rd6+4];
	mul.f32 	%f2919, %f3044, %f3273;
	fma.rn.f32 	%f2920, %f3108, %f2918, %f2919;
	st.global.f32 	[%rd6+4], %f2920;
$L__BB0_144:
	ld.param.u32 	%r698, [_Z16sgemm_vec_transAPKfS0_Pfiiiff_param_5];
	add.s32 	%r583, %r49, 2;
	setp.ge.s32 	%p108, %r583, %r698;
	@%p108 bra 	$L__BB0_146;
	ld.param.f32 	%f3109, [_Z16sgemm_vec_transAPKfS0_Pfiiiff_param_7];
	ld.param.f32 	%f3045, [_Z16sgemm_vec_transAPKfS0_Pfiiiff_param_6];
	ld.global.f32 	%f2921, [%rd6+8];
	mul.f32 	%f2922, %f3045, %f3272;
	fma.rn.f32 	%f2923, %f3109, %f2921, %f2922;
	st.global.f32 	[%rd6+8], %f2923;
$L__BB0_146:
	ld.param.u32 	%r699, [_Z16sgemm_vec_transAPKfS0_Pfiiiff_param_5];
	add.s32 	%r584, %r49, 3;
	setp.ge.s32 	%p109, %r584, %r699;
	@%p109 bra 	$L__BB0_148;
	ld.param.f32 	%f3110, [_Z16sgemm_vec_transAPKfS0_Pfiiiff_param_7];
	ld.param.f32 	%f3046, [_Z16sgemm_vec_transAPKfS0_Pfiiiff_param_6];
	ld.global.f32 	%f2924, [%rd6+12];
	mul.f32 	%f2925, %f3046, %f3271;
	fma.rn.f32 	%f2926, %f3110, %f2924, %f2925;
	st.global.f32 	[%rd6+12], %f2926;
$L__BB0_148:
	ld.param.u32 	%r700, [_Z16sgemm_vec_transAPKfS0_Pfiiiff_param_5];
	add.s32 	%r585, %r49, 4;
	setp.ge.s32 	%p110, %r585, %r700;
	@%p110 bra 	$L__BB0_150;
	ld.param.f32 	%f3111, [_Z16sgemm_vec_transAPKfS0_Pfiiiff_param_7];
	ld.param.f32 	%f3047, [_Z16sgemm_vec_transAPKfS0_Pfiiiff_param_6];
	ld.global.f32 	%f2927, [%rd6+16];
	mul.f32 	%f2928, %f3047, %f3270;
	fma.rn.f32 	%f2929, %f3111, %f2927, %f2928;
	st.global.f32 	[%rd6+16], %f2929;
$L__BB0_150:
	ld.param.u32 	%r701, [_Z16sgemm_vec_transAPKfS0_Pfiiiff_param_5];
	add.s32 	%r586, %r49, 5;
	setp.ge.s32 	%p111, %r586, %r701;
	@%p111 bra 	$L__BB0_152;
	ld.param.f32 	%f3112, [_Z16sgemm_vec_transAPKfS0_Pfiiiff_param_7];
	ld.param.f32 	%f3048, [_Z16sgemm_vec_transAPKfS0_Pfiiiff_param_6];
	ld.global.f32 	%f2930, [%rd6+20];
	mul.f32 	%f2931, %f3048, %f3269;
	fma.rn.f32 	%f2932, %f3112, %f2930, %f2931;
	st.global.f32 	[%rd6+20], %f2932;
$L__BB0_152:
	ld.param.u32 	%r702, [_Z16sgemm_vec_transAPKfS0_Pfiiiff_param_5];
	add.s32 	%r587, %r49, 6;
	setp.ge.s32 	%p112, %r587, %r702;
	@%p112 bra 	$L__BB0_154;
	ld.param.f32 	%f3113, [_Z16sgemm_vec_transAPKfS0_Pfiiiff_param_7];
	ld.param.f32 	%f3049, [_Z16sgemm_vec_transAPKfS0_Pfiiiff_param_6];
	ld.global.f32 	%f2933, [%rd6+24];
	mul.f32 	%f2934, %f3049, %f3268;
	fma.rn.f32 	%f2935, %f3113, %f2933, %f2934;
	st.global.f32 	[%rd6+24], %f2935;
$L__BB0_154:
	ld.param.u32 	%r703, [_Z16sgemm_vec_transAPKfS0_Pfiiiff_param_5];
	add.s32 	%r588, %r49, 7;
	setp.ge.s32 	%p113, %r588, %r703;
	@%p113 bra 	$L__BB0_156;
	ld.param.f32 	%f3114, [_Z16sgemm_vec_transAPKfS0_Pfiiiff_param_7];
	ld.param.f32 	%f3050, [_Z16sgemm_vec_transAPKfS0_Pfiiiff_param_6];
	ld.global.f32 	%f2936, [%rd6+28];
	mul.f32 	%f2937, %f3050, %f3267;
	fma.rn.f32 	%f2938, %f3114, %f2936, %f2937;
	st.global.f32 	[%rd6+28], %f2938;
$L__BB0_156:
	ld.param.u32 	%r625, [_Z16sgemm_vec_transAPKfS0_Pfiiiff_param_3];
	add.s32 	%r61, %r50, 5;
	setp.ge.s32 	%p114, %r61, %r625;
	@%p114 bra 	$L__BB0_173;
	ld.param.u32 	%r704, [_Z16sgemm_vec_transAPKfS0_Pfiiiff_param_5];
	mul.lo.s32 	%r62, %r61, %r704;
	setp.ge.s32 	%p115, %r49, %r704;
	@%p115 bra 	$L__BB0_159;
	ld.param.f32 	%f3115, [_Z16sgemm_vec_transAPKfS0_Pfiiiff_param_7];
	ld.param.f32 	%f3051, [_Z16sgemm_vec_transAPKfS0_Pfiiiff_param_6];
	add.s32 	%r589, %r49, %r62;
	mul.wide.s32 	%rd87, %r589, 4;
	add.s64 	%rd88, %rd2, %rd87;
	ld.global.f32 	%f2939, [%rd88];
	mul.f32 	%f2940, %f3051, %f3266;
	fma.rn.f32 	%f2941, %f3115, %f2939, %f2940;
	st.global.f32 	[%rd88], %f2941;
$L__BB0_159:
	ld.param.u32 	%r705, [_Z16sgemm_vec_transAPKfS0_Pfiiiff_param_5];
	add.s32 	%r590, %r49, 1;
	setp.ge.s32 	%p116, %r590, %r705;
	cvt.s64.s32 	%rd89, %r62;
	cvt.s64.s32 	%rd90, %r49;
	add.s64 	%rd91, %rd90, %rd89;
	shl.b64 	%rd92, %rd91, 2;
	add.s64 	%rd7, %rd2, %rd92;
	@%p116 bra 	$L__BB0_161;
	ld.param.f32 	%f3116, [_Z16sgemm_vec_transAPKfS0_Pfiiiff_param_7];
	ld.param.f32 	%f3052, [_Z16sgemm_vec_transAPKfS0_Pfiiiff_param_6];
	ld.global.f32 	%f2942, [%rd7+4];
	mul.f32 	%f2943, %f3052, %f3265;
	fma.rn.f32 	%f2944, %f3116, %f2942, %f2943;
	st.global.f32 	[%rd7+4], %f2944;
$L__BB0_161:
	ld.param.u32 	%r706, [_Z16sgemm_vec_transAPKfS0_Pfiiiff_param_5];
	add.s32 	%r591, %r49, 2;
	setp.ge.s32 	%p117, %r591, %r706;
	@%p117 bra 	$L__BB0_163;
	ld.param.f32 	%f3117, [_Z16sgemm_vec_transAPKfS0_Pfiiiff_param_7];
	ld.param.f32 	%f3053, [_Z16sgemm_vec_transAPKfS0_Pfiiiff_param_6];
	ld.global.f32 	%f2945, [%rd7+8];
	mul.f32 	%f2946, %f3053, %f3264;
	fma.rn.f32 	%f2947, %f3117, %f2945, %f2946;
	st.global.f32 	[%rd7+8], %f2947;
$L__BB0_163:
	ld.param.u32 	%r707, [_Z16sgemm_vec_transAPKfS0_Pfiiiff_param_5];
	add.s32 	%r592, %r49, 3;
	setp.ge.s32 	%p118, %r592, %r707;
	@%p118 bra 	$L__BB0_165;
	ld.param.f32 	%f3118, [_Z16sgemm_vec_transAPKfS0_Pfiiiff_param_7];
	ld.param.f32 	%f3054, [_Z16sgemm_vec_transAPKfS0_Pfiiiff_param_6];
	ld.global.f32 	%f2948, [%rd7+12];
	mul.f32 	%f2949, %f3054, %f3263;
	fma.rn.f32 	%f2950, %f3118, %f2948, %f2949;
	st.global.f32 	[%rd7+12], %f2950;
$L__BB0_165:
	ld.param.u32 	%r708, [_Z16sgemm_vec_transAPKfS0_Pfiiiff_param_5];
	add.s32 	%r593, %r49, 4;
	setp.ge.s32 	%p119, %r593, %r708;
	@%p119 bra 	$L__BB0_167;
	ld.param.f32 	%f3119, [_Z16sgemm_vec_transAPKfS0_Pfiiiff_param_7];
	ld.param.f32 	%f3055, [_Z16sgemm_vec_transAPKfS0_Pfiiiff_param_6];
	ld.global.f32 	%f2951, [%rd7+16];
	mul.f32 	%f2952, %f3055, %f3262;
	fma.rn.f32 	%f2953, %f3119, %f2951, %f2952;
	st.global.f32 	[%rd7+16], %f2953;
$L__BB0_167:
	ld.param.u32 	%r709, [_Z16sgemm_vec_transAPKfS0_Pfiiiff_param_5];
	add.s32 	%r594, %r49, 5;
	setp.ge.s32 	%p120, %r594, %r709;
	@%p120 bra 	$L__BB0_169;
	ld.param.f32 	%f3120, [_Z16sgemm_vec_transAPKfS0_Pfiiiff_param_7];
	ld.param.f32 	%f3056, [_Z16sgemm_vec_transAPKfS0_Pfiiiff_param_6];
	ld.global.f32 	%f2954, [%rd7+20];
	mul.f32 	%f2955, %f3056, %f3261;
	fma.rn.f32 	%f2956, %f3120, %f2954, %f2955;
	st.global.f32 	[%rd7+20], %f2956;
$L__BB0_169:
	ld.param.u32 	%r710, [_Z16sgemm_vec_transAPKfS0_Pfiiiff_param_5];
	add.s32 	%r595, %r49, 6;
	setp.ge.s32 	%p121, %r595, %r710;
	@%p121 bra 	$L__BB0_171;
	ld.param.f32 	%f3121, [_Z16sgemm_vec_transAPKfS0_Pfiiiff_param_7];
	ld.param.f32 	%f3057, [_Z16sgemm_vec_transAPKfS0_Pfiiiff_param_6];
	ld.global.f32 	%f2957, [%rd7+24];
	mul.f32 	%f2958, %f3057, %f3260;
	fma.rn.f32 	%f2959, %f3121, %f2957, %f2958;
	st.global.f32 	[%rd7+24], %f2959;
$L__BB0_171:
	ld.param.u32 	%r711, [_Z16sgemm_vec_transAPKfS0_Pfiiiff_param_5];
	add.s32 	%r596, %r49, 7;
	setp.ge.s32 	%p122, %r596, %r711;
	@%p122 bra 	$L__BB0_173;
	ld.param.f32 	%f3122, [_Z16sgemm_vec_transAPKfS0_Pfiiiff_param_7];
	ld.param.f32 	%f3058, [_Z16sgemm_vec_transAPKfS0_Pfiiiff_param_6];
	ld.global.f32 	%f2960, [%rd7+28];
	mul.f32 	%f2961, %f3058, %f3259;
	fma.rn.f32 	%f2962, %f3122, %f2960, %f2961;
	st.global.f32 	[%rd7+28], %f2962;
$L__BB0_173:
	ld.param.u32 	%r626, [_Z16sgemm_vec_transAPKfS0_Pfiiiff_param_3];
	add.s32 	%r63, %r50, 6;
	setp.ge.s32 	%p123, %r63, %r626;
	@%p123 bra 	$L__BB0_190;
	ld.param.u32 	%r712, [_Z16sgemm_vec_transAPKfS0_Pfiiiff_param_5];
	mul.lo.s32 	%r64, %r63, %r712;
	setp.ge.s32 	%p124, %r49, %r712;
	@%p124 bra 	$L__BB0_176;
	ld.param.f32 	%f3123, [_Z16sgemm_vec_transAPKfS0_Pfiiiff_param_7];
	ld.param.f32 	%f3059, [_Z16sgemm_vec_transAPKfS0_Pfiiiff_param_6];
	add.s32 	%r597, %r49, %r64;
	mul.wide.s32 	%rd93, %r597, 4;
	add.s64 	%rd94, %rd2, %rd93;
	ld.global.f32 	%f2963, [%rd94];
	mul.f32 	%f2964, %f3059, %f3307;
	fma.rn.f32 	%f2965, %f3123, %f2963, %f2964;
	st.global.f32 	[%rd94], %f2965;
$L__BB0_176:
	ld.param.u32 	%r713, [_Z16sgemm_vec_transAPKfS0_Pfiiiff_param_5];
	add.s32 	%r598, %r49, 1;
	setp.ge.s32 	%p125, %r598, %r713;
	cvt.s64.s32 	%rd95, %r64;
	cvt.s64.s32 	%rd96, %r49;
	add.s64 	%rd97, %rd96, %rd95;
	shl.b64 	%rd98, %rd97, 2;
	add.s64 	%rd8, %rd2, %rd98;
	@%p125 bra 	$L__BB0_178;
	ld.param.f32 	%f3124, [_Z16sgemm_vec_transAPKfS0_Pfiiiff_param_7];
	ld.param.f32 	%f3060, [_Z16sgemm_vec_transAPKfS0_Pfiiiff_param_6];
	ld.global.f32 	%f2966, [%rd8+4];
	mul.f32 	%f2967, %f3060, %f3308;
	fma.rn.f32 	%f2968, %f3124, %f2966, %f2967;
	st.global.f32 	[%rd8+4], %f2968;
$L__BB0_178:
	ld.param.u32 	%r714, [_Z16sgemm_vec_transAPKfS0_Pfiiiff_param_5];
	add.s32 	%r599, %r49, 2;
	setp.ge.s32 	%p126, %r599, %r714;
	@%p126 bra 	$L__BB0_180;
	ld.param.f32 	%f3125, [_Z16sgemm_vec_transAPKfS0_Pfiiiff_param_7];
	ld.param.f32 	%f3061, [_Z16sgemm_vec_transAPKfS0_Pfiiiff_param_6];
	ld.global.f32 	%f2969, [%rd8+8];
	mul.f32 	%f2970, %f3061, %f3309;
	fma.rn.f32 	%f2971, %f3125, %f2969, %f2970;
	st.global.f32 	[%rd8+8], %f2971;
$L__BB0_180:
	ld.param.u32 	%r715, [_Z16sgemm_vec_transAPKfS0_Pfiiiff_param_5];
	add.s32 	%r600, %r49, 3;
	setp.ge.s32 	%p127, %r600, %r715;
	@%p127 bra 	$L__BB0_182;
	ld.param.f32 	%f3126, [_Z16sgemm_vec_transAPKfS0_Pfiiiff_param_7];
	ld.param.f32 	%f3062, [_Z16sgemm_vec_transAPKfS0_Pfiiiff_param_6];
	ld.global.f32 	%f2972, [%rd8+12];
	mul.f32 	%f2973, %f3062, %f3310;
	fma.rn.f32 	%f2974, %f3126, %f2972, %f2973;
	st.global.f32 	[%rd8+12], %f2974;
$L__BB0_182:
	ld.param.u32 	%r716, [_Z16sgemm_vec_transAPKfS0_Pfiiiff_param_5];
	add.s32 	%r601, %r49, 4;
	setp.ge.s32 	%p128, %r601, %r716;
	@%p128 bra 	$L__BB0_184;
	ld.param.f32 	%f3127, [_Z16sgemm_vec_transAPKfS0_Pfiiiff_param_7];
	ld.param.f32 	%f3063, [_Z16sgemm_vec_transAPKfS0_Pfiiiff_param_6];
	ld.global.f32 	%f2975, [%rd8+16];
	mul.f32 	%f2976, %f3063, %f3311;
	fma.rn.f32 	%f2977, %f3127, %f2975, %f2976;
	st.global.f32 	[%rd8+16], %f2977;
$L__BB0_184:
	ld.param.u32 	%r717, [_Z16sgemm_vec_transAPKfS0_Pfiiiff_param_5];
	add.s32 	%r602, %r49, 5;
	setp.ge.s32 	%p129, %r602, %r717;
	@%p129 bra 	$L__BB0_186;
	ld.param.f32 	%f3128, [_Z16sgemm_vec_transAPKfS0_Pfiiiff_param_7];
	ld.param.f32 	%f3064, [_Z16sgemm_vec_transAPKfS0_Pfiiiff_param_6];
	ld.global.f32 	%f2978, [%rd8+20];
	mul.f32 	%f2979, %f3064, %f3312;
	fma.rn.f32 	%f2980, %f3128, %f2978, %f2979;
	st.global.f32 	[%rd8+20], %f2980;
$L__BB0_186:
	ld.param.u32 	%r718, [_Z16sgemm_vec_transAPKfS0_Pfiiiff_param_5];
	add.s32 	%r603, %r49, 6;
	setp.ge.s32 	%p130, %r603, %r718;
	@%p130 bra 	$L__BB0_188;
	ld.param.f32 	%f3129, [_Z16sgemm_vec_transAPKfS0_Pfiiiff_param_7];
	ld.param.f32 	%f3065, [_Z16sgemm_vec_transAPKfS0_Pfiiiff_param_6];
	ld.global.f32 	%f2981, [%rd8+24];
	mul.f32 	%f2982, %f3065, %f3313;
	fma.rn.f32 	%f2983, %f3129, %f2981, %f2982;
	st.global.f32 	[%rd8+24], %f2983;
$L__BB0_188:
	ld.param.u32 	%r719, [_Z16sgemm_vec_transAPKfS0_Pfiiiff_param_5];
	add.s32 	%r604, %r49, 7;
	setp.ge.s32 	%p131, %r604, %r719;
	@%p131 bra 	$L__BB0_190;
	ld.param.f32 	%f3130, [_Z16sgemm_vec_transAPKfS0_Pfiiiff_param_7];
	ld.param.f32 	%f3066, [_Z16sgemm_vec_transAPKfS0_Pfiiiff_param_6];
	ld.global.f32 	%f2984, [%rd8+28];
	mul.f32 	%f2985, %f3066, %f3314;
	fma.rn.f32 	%f2986, %f3130, %f2984, %f2985;
	st.global.f32 	[%rd8+28], %f2986;
$L__BB0_190:
	ld.param.u32 	%r627, [_Z16sgemm_vec_transAPKfS0_Pfiiiff_param_3];
	add.s32 	%r65, %r50, 7;
	setp.ge.s32 	%p132, %r65, %r627;
	@%p132 bra 	$L__BB0_207;
	ld.param.u32 	%r720, [_Z16sgemm_vec_transAPKfS0_Pfiiiff_param_5];
	mul.lo.s32 	%r66, %r65, %r720;
	setp.ge.s32 	%p133, %r49, %r720;
	@%p133 bra 	$L__BB0_193;
	ld.param.f32 	%f3131, [_Z16sgemm_vec_transAPKfS0_Pfiiiff_param_7];
	ld.param.f32 	%f3067, [_Z16sgemm_vec_transAPKfS0_Pfiiiff_param_6];
	add.s32 	%r605, %r49, %r66;
	mul.wide.s32 	%rd99, %r605, 4;
	add.s64 	%rd100, %rd2, %rd99;
	ld.global.f32 	%f2987, [%rd100];
	mul.f32 	%f2988, %f3067, %f3315;
	fma.rn.f32 	%f2989, %f3131, %f2987, %f2988;
	st.global.f32 	[%rd100], %f2989;
$L__BB0_193:
	ld.param.u32 	%r721, [_Z16sgemm_vec_transAPKfS0_Pfiiiff_param_5];
	add.s32 	%r606, %r49, 1;
	setp.ge.s32 	%p134, %r606, %r721;
	cvt.s64.s32 	%rd101, %r66;
	cvt.s64.s32 	%rd102, %r49;
	add.s64 	%rd103, %rd102, %rd101;
	shl.b64 	%rd104, %rd103, 2;
	add.s64 	%rd9, %rd2, %rd104;
	@%p134 bra 	$L__BB0_195;
	ld.param.f32 	%f3132, [_Z16sgemm_vec_transAPKfS0_Pfiiiff_param_7];
	ld.param.f32 	%f3068, [_Z16sgemm_vec_transAPKfS0_Pfiiiff_param_6];
	ld.global.f32 	%f2990, [%rd9+4];
	mul.f32 	%f2991, %f3068, %f3316;
	fma.rn.f32 	%f2992, %f3132, %f2990, %f2991;
	st.global.f32 	[%rd9+4], %f2992;
$L__BB0_195:
	ld.param.u32 	%r722, [_Z16sgemm_vec_transAPKfS0_Pfiiiff_param_5];
	add.s32 	%r607, %r49, 2;
	setp.ge.s32 	%p135, %r607, %r722;
	@%p135 bra 	$L__BB0_197;
	ld.param.f32 	%f3133, [_Z16sgemm_vec_transAPKfS0_Pfiiiff_param_7];
	ld.param.f32 	%f3069, [_Z16sgemm_vec_transAPKfS0_Pfiiiff_param_6];
	ld.global.f32 	%f2993, [%rd9+8];
	mul.f32 	%f2994, %f3069, %f3317;
	fma.rn.f32 	%f2995, %f3133, %f2993, %f2994;
	st.global.f32 	[%rd9+8], %f2995;
$L__BB0_197:
	ld.param.u32 	%r723, [_Z16sgemm_vec_transAPKfS0_Pfiiiff_param_5];
	add.s32 	%r608, %r49, 3;
	setp.ge.s32 	%p136, %r608, %r723;
	@%p136 bra 	$L__BB0_199;
	ld.param.f32 	%f3134, [_Z16sgemm_vec_transAPKfS0_Pfiiiff_param_7];
	ld.param.f32 	%f3070, [_Z16sgemm_vec_transAPKfS0_Pfiiiff_param_6];
	ld.global.f32 	%f2996, [%rd9+12];
	mul.f32 	%f2997, %f3070, %f3318;
	fma.rn.f32 	%f2998, %f3134, %f2996, %f2997;
	st.global.f32 	[%rd9+12], %f2998;
$L__BB0_199:
	ld.param.u32 	%r724, [_Z16sgemm_vec_transAPKfS0_Pfiiiff_param_5];
	add.s32 	%r609, %r49, 4;
	setp.ge.s32 	%p137, %r609, %r724;
	@%p137 bra 	$L__BB0_201;
	ld.param.f32 	%f3135, [_Z16sgemm_vec_transAPKfS0_Pfiiiff_param_7];
	ld.param.f32 	%f3071, [_Z16sgemm_vec_transAPKfS0_Pfiiiff_param_6];
	ld.global.f32 	%f2999, [%rd9+16];
	mul.f32 	%f3000, %f3071, %f3319;
	fma.rn.f32 	%f3001, %f3135, %f2999, %f3000;
	st.global.f32 	[%rd9+16], %f3001;
$L__BB0_201:
	ld.param.u32 	%r725, [_Z16sgemm_vec_transAPKfS0_Pfiiiff_param_5];
	add.s32 	%r610, %r49, 5;
	setp.ge.s32 	%p138, %r610, %r725;
	@%p138 bra 	$L__BB0_203;
	ld.param.f32 	%f3136, [_Z16sgemm_vec_transAPKfS0_Pfiiiff_param_7];
	ld.param.f32 	%f3072, [_Z16sgemm_vec_transAPKfS0_Pfiiiff_param_6];
	ld.global.f32 	%f3002, [%rd9+20];
	mul.f32 	%f3003, %f3072, %f3320;
	fma.rn.f32 	%f3004, %f3136, %f3002, %f3003;
	st.global.f32 	[%rd9+20], %f3004;
$L__BB0_203:
	ld.param.u32 	%r726, [_Z16sgemm_vec_transAPKfS0_Pfiiiff_param_5];
	add.s32 	%r611, %r49, 6;
	setp.ge.s32 	%p139, %r611, %r726;
	@%p139 bra 	$L__BB0_205;
	ld.param.f32 	%f3137, [_Z16sgemm_vec_transAPKfS0_Pfiiiff_param_7];
	ld.param.f32 	%f3073, [_Z16sgemm_vec_transAPKfS0_Pfiiiff_param_6];
	ld.global.f32 	%f3005, [%rd9+24];
	mul.f32 	%f3006, %f3073, %f3321;
	fma.rn.f32 	%f3007, %f3137, %f3005, %f3006;
	st.global.f32 	[%rd9+24], %f3007;
$L__BB0_205:
	ld.param.u32 	%r727, [_Z16sgemm_vec_transAPKfS0_Pfiiiff_param_5];
	add.s32 	%r612, %r49, 7;
	setp.ge.s32 	%p140, %r612, %r727;
	@%p140 bra 	$L__BB0_207;
	ld.param.f32 	%f3138, [_Z16sgemm_vec_transAPKfS0_Pfiiiff_param_7];
	ld.param.f32 	%f3074, [_Z16sgemm_vec_transAPKfS0_Pfiiiff_param_6];
	ld.global.f32 	%f3008, [%rd9+28];
	mul.f32 	%f3009, %f3074, %f3322;
	fma.rn.f32 	%f3010, %f3138, %f3008, %f3009;
	st.global.f32 	[%rd9+28], %f3010;
$L__BB0_207:
	ret;

}


// ===== COMPILED SASS (sm_100) =====

	.target	sm_100

	.elftype	@"ET_EXEC"


//--------------------- .note.nv.tkinfo           --------------------------
	.section	.note.nv.tkinfo,"",@"SHT_NOTE"
	.sectionflags	@"SHF_NOTE_NV_TKINFO"
	.tkinfo
        /*0018*/ 	.word	0x00000002
        /*0030*/ 	.string	""
        /*0030*/ 	.string	"ptxas"
        /*0030*/ 	.string	"Cuda compilation tools, release 13.0, V13.0.88"
        /*0030*/ 	.string	"Build cuda_13.0.r13.0/compiler.36424714_0"
        /*0030*/ 	.string	"-arch sm_100 -m 64 "



//--------------------- .note.nv.cuinfo           --------------------------
	.section	.note.nv.cuinfo,"",@"SHT_NOTE"
	.sectionflags	@"SHF_NOTE_NV_CUINFO"
        /*0018*/ 	.short	0x0002
        /*001a*/ 	.short	0x0064
        /*001c*/ 	.short	0x0082
	.zero		2


//--------------------- .nv.info                  --------------------------
	.section	.nv.info,"",@"SHT_CUDA_INFO"
	.align	4


	//----- nvinfo : EIATTR_REGCOUNT
	.align		4
        /*0000*/ 	.byte	0x04, 0x2f
        /*0002*/ 	.short	(.L_1 - .L_0)
	.align		4
.L_0:
        /*0004*/ 	.word	index@(_Z16sgemm_vec_transAPKfS0_Pfiiiff)
        /*0008*/ 	.word	0x0000006a


	//----- nvinfo : EIATTR_FRAME_SIZE
	.align		4
.L_1:
        /*000c*/ 	.byte	0x04, 0x11
        /*000e*/ 	.short	(.L_3 - .L_2)
	.align		4
.L_2:
        /*0010*/ 	.word	index@(_Z16sgemm_vec_transAPKfS0_Pfiiiff)
        /*0014*/ 	.word	0x00000000


	//----- nvinfo : EIATTR_MIN_STACK_SIZE
	.align		4
.L_3:
        /*0018*/ 	.byte	0x04, 0x12
        /*001a*/ 	.short	(.L_5 - .L_4)
	.align		4
.L_4:
        /*001c*/ 	.word	index@(_Z16sgemm_vec_transAPKfS0_Pfiiiff)
        /*0020*/ 	.word	0x00000000
.L_5:


//--------------------- .nv.compat                --------------------------
	.section	.nv.compat,"",@"SHT_CUDA_COMPAT_INFO"
	.align	4
        /*0000*/ 	.byte	0x02, 0x09, 0x00, 0x00, 0x02, 0x02, 0x01, 0x00, 0x02, 0x05, 0x05, 0x00, 0x03, 0x07, 0x01, 0x01
        /*0010*/ 	.byte	0x02, 0x03, 0x00, 0x00, 0x02, 0x06, 0x01, 0x00, 0x04, 0x0b, 0x08, 0x00, 0x09, 0x00, 0x00, 0x00
        /*0020*/ 	.byte	0x00, 0x00, 0x00, 0x00


//--------------------- .nv.info._Z16sgemm_vec_transAPKfS0_Pfiiiff --------------------------
	.section	.nv.info._Z16sgemm_vec_transAPKfS0_Pfiiiff,"",@"SHT_CUDA_INFO"
	.sectionflags	@""
	.align	4


	//----- nvinfo : EIATTR_CUDA_API_VERSION
	.align		4
        /*0000*/ 	.byte	0x04, 0x37
        /*0002*/ 	.short	(.L_7 - .L_6)
.L_6:
        /*0004*/ 	.word	0x00000082


	//----- nvinfo : EIATTR_KPARAM_INFO
	.align		4
.L_7:
        /*0008*/ 	.byte	0x04, 0x17
        /*000a*/ 	.short	(.L_9 - .L_8)
.L_8:
        /*000c*/ 	.word	0x00000000
        /*0010*/ 	.short	0x0007
        /*0012*/ 	.short	0x0028
        /*0014*/ 	.byte	0x00, 0xf0, 0x11, 0x00


	//----- nvinfo : EIATTR_KPARAM_INFO
	.align		4
.L_9:
        /*0018*/ 	.byte	0x04, 0x17
        /*001a*/ 	.short	(.L_11 - .L_10)
.L_10:
        /*001c*/ 	.word	0x00000000
        /*0020*/ 	.short	0x0006
        /*0022*/ 	.short	0x0024
        /*0024*/ 	.byte	0x00, 0xf0, 0x11, 0x00


	//----- nvinfo : EIATTR_KPARAM_INFO
	.align		4
.L_11:
        /*0028*/ 	.byte	0x04, 0x17
        /*002a*/ 	.short	(.L_13 - .L_12)
.L_12:
        /*002c*/ 	.word	0x00000000
        /*0030*/ 	.short	0x0005
        /*0032*/ 	.short	0x0020
        /*0034*/ 	.byte	0x00, 0xf0, 0x11, 0x00


	//----- nvinfo : EIATTR_KPARAM_INFO
	.align		4
.L_13:
        /*0038*/ 	.byte	0x04, 0x17
        /*003a*/ 	.short	(.L_15 - .L_14)
.L_14:
        /*003c*/ 	.word	0x00000000
        /*0040*/ 	.short	0x0004
        /*0042*/ 	.short	0x001c
        /*0044*/ 	.byte	0x00, 0xf0, 0x11, 0x00


	//----- nvinfo : EIATTR_KPARAM_INFO
	.align		4
.L_15:
        /*0048*/ 	.byte	0x04, 0x17
        /*004a*/ 	.short	(.L_17 - .L_16)
.L_16:
        /*004c*/ 	.word	0x00000000
        /*0050*/ 	.short	0x0003
        /*0052*/ 	.short	0x0018
        /*0054*/ 	.byte	0x00, 0xf0, 0x11, 0x00


	//----- nvinfo : EIATTR_KPARAM_INFO
	.align		4
.L_17:
        /*0058*/ 	.byte	0x04, 0x17
        /*005a*/ 	.short	(.L_19 - .L_18)
.L_18:
        /*005c*/ 	.word	0x00000000
        /*0060*/ 	.short	0x0002
        /*0062*/ 	.short	0x0010
        /*0064*/ 	.byte	0x00, 0xf5, 0x21, 0x00


	//----- nvinfo : EIATTR_KPARAM_INFO
	.align		4
.L_19:
        /*0068*/ 	.byte	0x04, 0x17
        /*006a*/ 	.short	(.L_21 - .L_20)
.L_20:
        /*006c*/ 	.word	0x00000000
        /*0070*/ 	.short	0x0001
        /*0072*/ 	.short	0x0008
        /*0074*/ 	.byte	0x00, 0xf5, 0x21, 0x00


	//----- nvinfo : EIATTR_KPARAM_INFO
	.align		4
.L_21:
        /*0078*/ 	.byte	0x04, 0x17
        /*007a*/ 	.short	(.L_23 - .L_22)
.L_22:
        /*007c*/ 	.word	0x00000000
        /*0080*/ 	.short	0x0000
        /*0082*/ 	.short	0x0000
        /*0084*/ 	.byte	0x00, 0xf5, 0x21, 0x00


	//----- nvinfo : EIATTR_SPARSE_MMA_MASK
	.align		4
.L_23:
        /*0088*/ 	.byte	0x03, 0x50
        /*008a*/ 	.short	0x0000


	//----- nvinfo : EIATTR_MAXREG_COUNT
	.align		4
        /*008c*/ 	.byte	0x03, 0x1b
        /*008e*/ 	.short	0x00ff


	//----- nvinfo : EIATTR_NUM_BARRIERS
	.align		4
        /*0090*/ 	.byte	0x02, 0x4c
        /*0092*/ 	.byte	0x01
	.zero		1


	//----- nvinfo : EIATTR_MERCURY_ISA_VERSION
	.align		4
        /*0094*/ 	.byte	0x03, 0x5f
        /*0096*/ 	.short	0x0101


	//----- nvinfo : EIATTR_VRC_CTA_INIT_COUNT
	.align		4
        /*0098*/ 	.byte	0x02, 0x4a
	.zero		1
	.zero		1


	//----- nvinfo : EIATTR_EXIT_INSTR_OFFSETS
	.align		4
        /*009c*/ 	.byte	0x04, 0x1c
        /*009e*/ 	.short	(.L_25 - .L_24)


	//   ....[0]....
.L_24:
        /*00a0*/ 	.word	0x0000d2f0


	//   ....[1]....
        /*00a4*/ 	.word	0x0000d740


	//   ....[2]....
        /*00a8*/ 	.word	0x0000d7b0


	//----- nvinfo : EIATTR_MAX_THREADS
	.align		4
.L_25:
        /*00ac*/ 	.byte	0x04, 0x05
        /*00ae*/ 	.short	(.L_27 - .L_26)
.L_26:
        /*00b0*/ 	.word	0x00000100
        /*00b4*/ 	.word	0x00000001
        /*00b8*/ 	.word	0x00000001


	//----- nvinfo : EIATTR_CRS_STACK_SIZE
	.align		4
.L_27:
        /*00bc*/ 	.byte	0x04, 0x1e
        /*00be*/ 	.short	(.L_29 - .L_28)
.L_28:
        /*00c0*/ 	.word	0x00000000


	//----- nvinfo : EIATTR_CBANK_PARAM_SIZE
	.align		4
.L_29:
        /*00c4*/ 	.byte	0x03, 0x19
        /*00c6*/ 	.short	0x002c


	//----- nvinfo : EIATTR_PARAM_CBANK
	.align		4
        /*00c8*/ 	.byte	0x04, 0x0a
        /*00ca*/ 	.short	(.L_31 - .L_30)
	.align		4
.L_30:
        /*00cc*/ 	.word	index@(.nv.constant0._Z16sgemm_vec_transAPKfS0_Pfiiiff)
        /*00d0*/ 	.short	0x0380
        /*00d2*/ 	.short	0x002c


	//----- nvinfo : EIATTR_SW_WAR
	.align		4
.L_31:
        /*00d4*/ 	.byte	0x04, 0x36
        /*00d6*/ 	.short	(.L_33 - .L_32)
.L_32:
        /*00d8*/ 	.word	0x00000008
.L_33:


//--------------------- .nv.callgraph             --------------------------
	.section	.nv.callgraph,"",@"SHT_CUDA_CALLGRAPH"
	.align	4
	.sectionentsize	8
	.align		4
        /*0000*/ 	.word	0x00000000
	.align		4
        /*0004*/ 	.word	0xffffffff
	.align		4
        /*0008*/ 	.word	0x00000000
	.align		4
        /*000c*/ 	.word	0xfffffffe
	.align		4
        /*0010*/ 	.word	0x00000000
	.align		4
        /*0014*/ 	.word	0xfffffffd
	.align		4
        /*0018*/ 	.word	0x00000000
	.align		4
        /*001c*/ 	.word	0xfffffffc


//--------------------- .text._Z16sgemm_vec_transAPKfS0_Pfiiiff --------------------------
	.section	.text._Z16sgemm_vec_transAPKfS0_Pfiiiff,"ax",@progbits
	.align	128
        .global         _Z16sgemm_vec_transAPKfS0_Pfiiiff
        .type           _Z16sgemm_vec_transAPKfS0_Pfiiiff,@function
        .size           _Z16sgemm_vec_transAPKfS0_Pfiiiff,(.L_x_49 - _Z16sgemm_vec_transAPKfS0_Pfiiiff)
        .other          _Z16sgemm_vec_transAPKfS0_Pfiiiff,@"STO_CUDA_ENTRY STV_DEFAULT"
_Z16sgemm_vec_transAPKfS0_Pfiiiff:
.text._Z16sgemm_vec_transAPKfS0_Pfiiiff:
[----:B------:R-:W-:Y:S01]  /*0000*/  LDC R1, c[0x0][0x37c] ;  /* 0x0000df00ff017b82 */ /* 0x000fe20000000800 */
[----:B------:R-:W0:Y:S01]  /*0010*/  LDCU UR5, c[0x0][0x39c] ;  /* 0x00007380ff0577ac */ /* 0x000e220008000800 */
[----:B------:R-:W-:Y:S01]  /*0020*/  HFMA2 R7, -RZ, RZ, 0, 0 ;  /* 0x00000000ff077431 */ /* 0x000fe200000001ff */
[----:B------:R-:W-:Y:S01]  /*0030*/  CS2R R76, SRZ ;  /* 0x00000000004c7805 */ /* 0x000fe2000001ff00 */
[----:B------:R-:W-:Y:S01]  /*0040*/  HFMA2 R13, -RZ, RZ, 0, 0 ;  /* 0x00000000ff0d7431 */ /* 0x000fe200000001ff */
[----:B------:R-:W1:Y:S03]  /*0050*/  LDCU UR4, c[0x0][0x360] ;  /* 0x00006c00ff0477ac */ /* 0x000e660008000800 */
[----:B------:R-:W1:Y:S01]  /*0060*/  LDC R4, c[0x0][0x364] ;  /* 0x0000d900ff047b82 */ /* 0x000e620000000800 */
[----:B------:R-:W-:Y:S01]  /*0070*/  HFMA2 R9, -RZ, RZ, 0, 0 ;  /* 0x00000000ff097431 */ /* 0x000fe200000001ff */
[----:B------:R-:W-:Y:S01]  /*0080*/  CS2R R74, SRZ ;  /* 0x00000000004a7805 */ /* 0x000fe2000001ff00 */
[----:B------:R-:W-:Y:S01]  /*0090*/  HFMA2 R85, -RZ, RZ, 0, 0 ;  /* 0x00000000ff557431 */ /* 0x000fe200000001ff */
[----:B------:R-:W-:-:S02]  /*00a0*/  CS2R R48, SRZ ;  /* 0x0000000000307805 */ /* 0x000fc4000001ff00 */
[----:B------:R-:W-:Y:S02]  /*00b0*/  CS2R R44, SRZ ;  /* 0x00000000002c7805 */ /* 0x000fe4000001ff00 */
[----:B------:R-:W-:Y:S02]  /*00c0*/  CS2R R18, SRZ ;  /* 0x0000000000127805 */ /* 0x000fe4000001ff00 */
[----:B------:R-:W-:Y:S02]  /*00d0*/  CS2R R2, SRZ ;  /* 0x0000000000027805 */ /* 0x000fe4000001ff00 */
[----:B------:R-:W-:Y:S02]  /*00e0*/  CS2R R72, SRZ ;  /* 0x0000000000487805 */ /* 0x000fe4000001ff00 */
[----:B------:R-:W-:Y:S02]  /*00f0*/  CS2R R70, SRZ ;  /* 0x0000000000467805 */ /* 0x000fe4000001ff00 */
[----:B------:R-:W-:-:S02]  /*0100*/  CS2R R46, SRZ ;  /* 0x00000000002e7805 */ /* 0x000fc4000001ff00 */
[----:B------:R-:W-:Y:S02]  /*0110*/  CS2R R26, SRZ ;  /* 0x00000000001a7805 */ /* 0x000fe4000001ff00 */
[----:B------:R-:W-:Y:S01]  /*0120*/  CS2R R14, SRZ ;  /* 0x00000000000e7805 */ /* 0x000fe2000001ff00 */
[----:B0-----:R-:W-:Y:S01]  /*0130*/  UISETP.GE.AND UP0, UPT, UR5, 0x1, UPT ;  /* 0x000000010500788c */ /* 0x001fe2000bf06270 */
[----:B------:R-:W-:Y:S02]  /*0140*/  CS2R R68, SRZ ;  /* 0x0000000000447805 */ /* 0x000fe4000001ff00 */
[----:B------:R-:W-:Y:S02]  /*0150*/  CS2R R66, SRZ ;  /* 0x0000000000427805 */ /* 0x000fe4000001ff00 */
[----:B------:R-:W-:Y:S02]  /*0160*/  CS2R R16, SRZ ;  /* 0x0000000000107805 */ /* 0x000fe4000001ff00 */
[----:B------:R-:W-:-:S02]  /*0170*/  MOV R0, RZ ;  /* 0x000000ff00007202 */ /* 0x000fc40000000f00 */
[----:B------:R-:W-:Y:S02]  /*0180*/  CS2R R64, SRZ ;  /* 0x0000000000407805 */ /* 0x000fe4000001ff00 */
[----:B------:R-:W-:Y:S02]  /*0190*/  CS2R R62, SRZ ;  /* 0x00000000003e7805 */ /* 0x000fe4000001ff00 */
[----:B------:R-:W-:Y:S02]  /*01a0*/  CS2R R60, SRZ ;  /* 0x00000000003c7805 */ /* 0x000fe4000001ff00 */
[----:B------:R-:W-:Y:S02]  /*01b0*/  CS2R R24, SRZ ;  /* 0x0000000000187805 */ /* 0x000fe4000001ff00 */
[----:B------:R-:W-:Y:S02]  /*01c0*/  MOV R5, RZ ;  /* 0x000000ff00057202 */ /* 0x000fe40000000f00 */
[----:B------:R-:W-:-:S02]  /*01d0*/  CS2R R58, SRZ ;  /* 0x00000000003a7805 */ /* 0x000fc4000001ff00 */
[----:B------:R-:W-:Y:S02]  /*01e0*/  CS2R R56, SRZ ;  /* 0x0000000000387805 */ /* 0x000fe4000001ff00 */
[----:B------:R-:W-:Y:S02]  /*01f0*/  CS2R R50, SRZ ;  /* 0x0000000000327805 */ /* 0x000fe4000001ff00 */
        /* <DEDUP_REMOVED lines=8> */
[----:B------:R-:W-:Y:S01]  /*0280*/  MOV R87, RZ ;  /* 0x000000ff00577202 */ /* 0x000fe20000000f00 */
[----:B-1----:R-:W-:Y:S01]  /*0290*/  IMAD R4, R4, UR4, RZ ;  /* 0x0000000404047c24 */ /* 0x002fe2000f8e02ff */
[----:B------:R-:W0:Y:S01]  /*02a0*/  LDCU.64 UR6, c[0x0][0x358] ;  /* 0x00006b00ff0677ac */ /* 0x000e220008000a00 */
[----:B------:R-:W-:Y:S05]  /*02b0*/  BRA.U !UP0, `(.L_x_0) ;  /* 0x000000ad08247547 */ /* 0x000fea000b800000 */
[----:B------:R-:W-:Y:S02]  /*02c0*/  SHF.L.U32 R6, R4, 0x2, RZ ;  /* 0x0000000204067819 */ /* 0x000fe400000006ff */
[----:B------:R-:W-:Y:S02]  /*02d0*/  MOV R76, RZ ;  /* 0x000000ff004c7202 */ /* 0x000fe40000000f00 */
[----:B------:R-:W1:Y:S01]  /*02e0*/  I2F.U32.RP R8, R6 ;  /* 0x0000000600087306 */ /* 0x000e620000209000 */
[----:B------:R-:W-:Y:S02]  /*02f0*/  IADD3 R31, PT, PT, RZ, -R6, RZ ;  /* 0x80000006ff1f7210 */ /* 0x000fe40007ffe0ff */
[----:B------:R-:W-:-:S05]  /*0300*/  ISETP.NE.U32.AND P2, PT, R6, RZ, PT ;  /* 0x000000ff0600720c */ /* 0x000fca0003f45070 */
[----:B-1----:R-:W1:Y:S02]  /*0310*/  MUFU.RCP R8, R8 ;  /* 0x0000000800087308 */ /* 0x002e640000001000 */
[----:B-1----:R-:W-:Y:S02]  /*0320*/  IADD3 R28, PT, PT, R8, 0xffffffe, RZ ;  /* 0x0ffffffe081c7810 */ /* 0x002fe40007ffe0ff */
[----:B------:R-:W-:-:S04]  /*0330*/  MOV R8, RZ ;  /* 0x000000ff00087202 */ /* 0x000fc80000000f00 */
[----:B------:R1:W2:Y:S02]  /*0340*/  F2I.FTZ.U32.TRUNC.NTZ R29, R28 ;  /* 0x0000001c001d7305 */ /* 0x0002a4000021f000 */
[----:B-1----:R-:W-:Y:S01]  /*0350*/  MOV R28, RZ ;  /* 0x000000ff001c7202 */ /* 0x002fe20000000f00 */
[----:B--2---:R-:W-:-:S04]  /*0360*/  IMAD R31, R31, R29, RZ ;  /* 0x0000001d1f1f7224 */ /* 0x004fc800078e02ff */
[----:B------:R-:W-:Y:S01]  /*0370*/  IMAD.HI.U32 R4, R29, R31, R28 ;  /* 0x0000001f1d047227 */ /* 0x000fe200078e001c */
[----:B------:R-:W-:-:S05]  /*0380*/  IADD3 R29, PT, PT, R6, 0xfff, RZ ;  /* 0x00000fff061d7810 */ /* 0x000fca0007ffe0ff */
[----:B------:R-:W-:-:S05]  /*0390*/  IMAD.HI.U32 R4, R4, R29, RZ ;  /* 0x0000001d04047227 */ /* 0x000fca00078e00ff */
[----:B------:R-:W-:-:S05]  /*03a0*/  IADD3 R10, PT, PT, -R4, RZ, RZ ;  /* 0x000000ff040a7210 */ /* 0x000fca0007ffe1ff */
[----:B------:R-:W-:-:S05]  /*03b0*/  IMAD R29, R6, R10, R29 ;  /* 0x0000000a061d7224 */ /* 0x000fca00078e021d */
[----:B------:R-:W-:-:S13]  /*03c0*/  ISETP.GE.U32.AND P0, PT, R29, R6, PT ;  /* 0x000000061d00720c */ /* 0x000fda0003f06070 */
[----:B------:R-:W-:Y:S02]  /*03d0*/  @P0 IADD3 R29, PT, PT, -R6, R29, RZ ;  /* 0x0000001d061d0210 */ /* 0x000fe40007ffe1ff */
[----:B------:R-:W-:Y:S02]  /*03e0*/  @P0 IADD3 R4, PT, PT, R4, 0x1, RZ ;  /* 0x0000000104040810 */ /* 0x000fe40007ffe0ff */
[----:B------:R-:W-:-:S13]  /*03f0*/  ISETP.GE.U32.AND P1, PT, R29, R6, PT ;  /* 0x000000061d00720c */ /* 0x000fda0003f26070 */
[----:B------:R-:W-:Y:S02]  /*0400*/  @P1 IADD3 R4, PT, PT, R4, 0x1, RZ ;  /* 0x0000000104041810 */ /* 0x000fe40007ffe0ff */
[----:B------:R-:W-:-:S04]  /*0410*/  @!P2 LOP3.LUT R4, RZ, R6, RZ, 0x33, !PT ;  /* 0x00000006ff04a212 */ /* 0x000fc800078e33ff */
[----:B------:R-:W-:-:S04]  /*0420*/  VIMNMX.U32 R10, PT, PT, R4, 0x1, !PT ;  /* 0x00000001040a7848 */ /* 0x000fc80007fe0000 */
[C---:B------:R-:W-:Y:S02]  /*0430*/  LOP3.LUT R6, R10.reuse, 0x7ffffffc, RZ, 0xc0, !PT ;  /* 0x7ffffffc0a067812 */ /* 0x040fe400078ec0ff */
[----:B------:R-:W-:Y:S02]  /*0440*/  LOP3.LUT R10, R10, 0x3, RZ, 0xc0, !PT ;  /* 0x000000030a0a7812 */ /* 0x000fe400078ec0ff */
[----:B------:R-:W-:-:S07]  /*0450*/  IADD3 R12, PT, PT, -R6, RZ, RZ ;  /* 0x000000ff060c7210 */ /* 0x000fce0007ffe1ff */
.L_x_33:
[----:B------:R-:W-:Y:S01]  /*0460*/  ISETP.GE.U32.AND P1, PT, R4, 0x4, PT ;  /* 0x000000040400780c */ /* 0x000fe20003f26070 */
[----:B------:R-:W-:-:S12]  /*0470*/  HFMA2 R28, -RZ, RZ, 0, 0 ;  /* 0x00000000ff1c7431 */ /* 0x000fd800000001ff */
[----:B------:R-:W-:Y:S05]  /*0480*/  @!P1 BRA `(.L_x_1) ;  /* 0x00000008006c9947 */ /* 0x000fea0003800000 */
[----:B------:R-:W1:Y:S01]  /*0490*/  S2R R34, SR_TID.Y ;  /* 0x0000000000227919 */ /* 0x000e620000002200 */
[----:B------:R-:W2:Y:S01]  /*04a0*/  LDCU UR4, c[0x0][0x360] ;  /* 0x00006c00ff0477ac */ /* 0x000ea20008000800 */
[----:B------:R-:W1:Y:S01]  /*04b0*/  LDC R35, c[0x0][0x364] ;  /* 0x0000d900ff237b82 */ /* 0x000e620000000800 */
[----:B------:R-:W-:Y:S01]  /*04c0*/  MOV R40, R12 ;  /* 0x0000000c00287202 */ /* 0x000fe20000000f00 */
[----:B------:R-:W3:Y:S01]  /*04d0*/  S2R R39, SR_TID.X ;  /* 0x0000000000277919 */ /* 0x000ee20000002100 */
[----:B------:R-:W4:Y:S01]  /*04e0*/  LDCU.64 UR8, c[0x0][0x398] ;  /* 0x00007300ff0877ac */ /* 0x000f220008000a00 */
[C---:B-1----:R-:W-:Y:S01]  /*04f0*/  IMAD R28, R35.reuse, 0x3, R34 ;  /* 0x00000003231c7824 */ /* 0x042fe200078e0222 */
[----:B------:R-:W-:Y:S02]  /*0500*/  LEA R30, R35, R34, 0x1 ;  /* 0x00000022231e7211 */ /* 0x000fe400078e08ff */
[----:B------:R-:W-:Y:S01]  /*0510*/  IADD3 R35, PT, PT, R34, R35, RZ ;  /* 0x0000002322237210 */ /* 0x000fe20007ffe0ff */
[----:B--2---:R-:W-:Y:S01]  /*0520*/  IMAD R28, R28, UR4, RZ ;  /* 0x000000041c1c7c24 */ /* 0x004fe2000f8e02ff */
[----:B---3--:R-:W-:Y:S01]  /*0530*/  SHF.L.U32 R29, R39, 0x2, RZ ;  /* 0x00000002271d7819 */ /* 0x008fe200000006ff */
[----:B------:R-:W-:-:S02]  /*0540*/  IMAD R30, R30, UR4, RZ ;  /* 0x000000041e1e7c24 */ /* 0x000fc4000f8e02ff */
[--C-:B------:R-:W-:Y:S01]  /*0550*/  IMAD R34, R34, UR4, R39.reuse ;  /* 0x0000000422227c24 */ /* 0x100fe2000f8e0227 */
[C---:B------:R-:W-:Y:S01]  /*0560*/  IADD3 R36, PT, PT, R28.reuse, R39, RZ ;  /* 0x000000271c247210 */ /* 0x040fe20007ffe0ff */
[----:B------:R-:W-:Y:S01]  /*0570*/  IMAD R35, R35, UR4, R39 ;  /* 0x0000000423237c24 */ /* 0x000fe2000f8e0227 */
[-C--:B------:R-:W-:Y:S02]  /*0580*/  LEA R37, R28, R29.reuse, 0x2 ;  /* 0x0000001d1c257211 */ /* 0x080fe400078e10ff */
[C---:B------:R-:W-:Y:S02]  /*0590*/  LEA R38, R30.reuse, R29, 0x2 ;  /* 0x0000001d1e267211 */ /* 0x040fe400078e10ff */
[----:B------:R-:W-:Y:S02]  /*05a0*/  IADD3 R39, PT, PT, R30, R39, RZ ;  /* 0x000000271e277210 */ /* 0x000fe40007ffe0ff */
[----:B------:R-:W-:Y:S02]  /*05b0*/  SHF.L.U32 R41, R34, 0x2, RZ ;  /* 0x0000000222297819 */ /* 0x000fe400000006ff */
[----:B----4-:R-:W-:-:S07]  /*05c0*/  SHF.L.U32 R42, R35, 0x2, RZ ;  /* 0x00000002232a7819 */ /* 0x010fce00000006ff */
.L_x_10:
[----:B------:R-:W-:Y:S01]  /*05d0*/  ISETP.GT.U32.AND P0, PT, R41, 0xfff, PT ;  /* 0x00000fff2900780c */ /* 0x000fe20003f04070 */
[----:B------:R-:W-:Y:S01]  /*05e0*/  BSSY.RECONVERGENT B0, `(.L_x_2) ;  /* 0x000001f000007945 */ /* 0x000fe20003800200 */
[----:B------:R-:W-:Y:S02]  /*05f0*/  ISETP.GT.U32.AND P4, PT, R42, 0xfff, PT ;  /* 0x00000fff2a00780c */ /* 0x000fe40003f84070 */
[----:B------:R-:W-:Y:S02]  /*0600*/  ISETP.GT.U32.AND P3, PT, R38, 0xfff, PT ;  /* 0x00000fff2600780c */ /* 0x000fe40003f64070 */
[----:B------:R-:W-:-:S07]  /*0610*/  ISETP.GT.U32.AND P2, PT, R37, 0xfff, PT ;  /* 0x00000fff2500780c */ /* 0x000fce0003f44070 */
[----:B------:R-:W-:Y:S06]  /*0620*/  @P0 BRA `(.L_x_3) ;  /* 0x0000000000680947 */ /* 0x000fec0003800000 */
[----:B------:R-:W1:Y:S01]  /*0630*/  S2UR UR4, SR_CTAID.Y ;  /* 0x00000000000479c3 */ /* 0x000e620000002600 */
[----:B------:R-:W-:Y:S02]  /*0640*/  LOP3.LUT R29, R41, 0x1c, RZ, 0xc0, !PT ;  /* 0x0000001c291d7812 */ /* 0x000fe400078ec0ff */
[----:B------:R-:W-:Y:S02]  /*0650*/  CS2R R30, SRZ ;  /* 0x00000000001e7805 */ /* 0x000fe4000001ff00 */
[----:B------:R-:W-:-:S04]  /*0660*/  IADD3 R28, PT, PT, R29, 0x3, R8 ;  /* 0x000000031d1c7810 */ /* 0x000fc80007ffe008 */
[----:B------:R-:W-:Y:S01]  /*0670*/  ISETP.GE.AND P0, PT, R28, UR9, PT ;  /* 0x000000091c007c0c */ /* 0x000fe2000bf06270 */
[----:B-1----:R-:W-:-:S06]  /*0680*/  USHF.L.U32 UR4, UR4, 0x7, URZ ;  /* 0x0000000704047899 */ /* 0x002fcc00080006ff */
[----:B------:R-:W-:-:S04]  /*0690*/  LEA.HI R28, R34, UR4, RZ, 0x1d ;  /* 0x00000004221c7c11 */ /* 0x000fc8000f8fe8ff */
[----:B------:R-:W-:-:S13]  /*06a0*/  ISETP.GE.OR P0, PT, R28, UR8, P0 ;  /* 0x000000081c007c0c */ /* 0x000fda0008706670 */
[----:B------:R-:W1:Y:S01]  /*06b0*/  @!P0 LDC.64 R32, c[0x0][0x380] ;  /* 0x0000e000ff208b82 */ /* 0x000e620000000a00 */
[----:B------:R-:W-:-:S05]  /*06c0*/  @!P0 IADD3 R29, PT, PT, R29, R8, RZ ;  /* 0x000000081d1d8210 */ /* 0x000fca0007ffe0ff */
[----:B------:R-:W-:-:S04]  /*06d0*/  @!P0 IMAD R29, R28, UR9, R29 ;  /* 0x000000091c1d8c24 */ /* 0x000fc8000f8e021d */
[----:B-1----:R-:W-:Y:S01]  /*06e0*/  @!P0 IMAD.WIDE.U32 R32, R29, 0x4, R32 ;  /* 0x000000041d208825 */ /* 0x002fe200078e0020 */
[----:B------:R-:W-:-:S06]  /*06f0*/  CS2R R28, SRZ ;  /* 0x00000000001c7805 */ /* 0x000fcc000001ff00 */
[----:B0-----:R-:W2:Y:S01]  /*0700*/  @!P0 LDG.E.128.CONSTANT R28, desc[UR6][R32.64] ;  /* 0x00000006201c8981 */ /* 0x001ea2000c1e9d00 */
[----:B------:R-:W0:Y:S01]  /*0710*/  S2UR UR5, SR_CgaCtaId ;  /* 0x00000000000579c3 */ /* 0x000e220000008800 */
[----:B------:R-:W-:Y:S01]  /*0720*/  UMOV UR4, 0x400 ;  /* 0x0000040000047882 */ /* 0x000fe20000000000 */
[----:B------:R-:W-:Y:S02]  /*0730*/  SHF.L.U32 R43, R41, 0x9, RZ ;  /* 0x00000009292b7819 */ /* 0x000fe400000006ff */
[----:B------:R-:W-:Y:S02]  /*0740*/  SHF.R.U32.HI R84, RZ, 0x1, R34 ;  /* 0x00000001ff547819 */ /* 0x000fe40000011622 */
[----:B------:R-:W-:Y:S02]  /*0750*/  LOP3.LUT R43, R43, 0x3800, RZ, 0xc0, !PT ;  /* 0x000038002b2b7812 */ /* 0x000fe400078ec0ff */
[----:B------:R-:W-:Y:S01]  /*0760*/  LOP3.LUT R84, R84, 0x7ffffffc, RZ, 0xc0, !PT ;  /* 0x7ffffffc54547812 */ /* 0x000fe200078ec0ff */
[----:B0-----:R-:W-:-:S06]  /*0770*/  ULEA UR4, UR5, UR4, 0x18 ;  /* 0x0000000405047291 */ /* 0x001fcc000f8ec0ff */
[----:B------:R-:W-:-:S05]  /*0780*/  IADD3 R43, PT, PT, R84, UR4, R43 ;  /* 0x00000004542b7c10 */ /* 0x000fca000fffe02b */
[----:B--2---:R1:W-:Y:S04]  /*0790*/  STS [R43], R28 ;  /* 0x0000001c2b007388 */ /* 0x0043e80000000800 */
[----:B------:R1:W-:Y:S04]  /*07a0*/  STS [R43+0x200], R29 ;  /* 0x0002001d2b007388 */ /* 0x0003e80000000800 */
[----:B------:R1:W-:Y:S04]  /*07b0*/  STS [R43+0x400], R30 ;  /* 0x0004001e2b007388 */ /* 0x0003e80000000800 */
[----:B------:R1:W-:Y:S02]  /*07c0*/  STS [R43+0x600], R31 ;  /* 0x0006001f2b007388 */ /* 0x0003e40000000800 */
.L_x_3:
[----:B0-----:R-:W-:Y:S05]  /*07d0*/  BSYNC.RECONVERGENT B0 ;  /* 0x0000000000007941 */ /* 0x001fea0003800200 */
.L_x_2:
[----:B------:R-:W-:Y:S04]  /*07e0*/  BSSY.RECONVERGENT B0, `(.L_x_4) ;  /* 0x000001c000007945 */ /* 0x000fe80003800200 */
[----:B------:R-:W-:Y:S05]  /*07f0*/  @P4 BRA `(.L_x_5) ;  /* 0x0000000000684947 */ /* 0x000fea0003800000 */
[----:B------:R-:W0:Y:S01]  /*0800*/  S2UR UR4, SR_CTAID.Y ;  /* 0x00000000000479c3 */ /* 0x000e220000002600 */
[----:B-1----:R-:W-:Y:S02]  /*0810*/  LOP3.LUT R29, R42, 0x1c, RZ, 0xc0, !PT ;  /* 0x0000001c2a1d7812 */ /* 0x002fe400078ec0ff */
[----:B------:R-:W-:Y:S02]  /*0820*/  CS2R R30, SRZ ;  /* 0x00000000001e7805 */ /* 0x000fe4000001ff00 */
[----:B------:R-:W-:-:S04]  /*0830*/  IADD3 R28, PT, PT, R29, 0x3, R8 ;  /* 0x000000031d1c7810 */ /* 0x000fc80007ffe008 */
[----:B------:R-:W-:Y:S01]  /*0840*/  ISETP.GE.AND P0, PT, R28, UR9, PT ;  /* 0x000000091c007c0c */ /* 0x000fe2000bf06270 */
[----:B0-----:R-:W-:-:S06]  /*0850*/  USHF.L.U32 UR4, UR4, 0x7, URZ ;  /* 0x0000000704047899 */ /* 0x001fcc00080006ff */
[----:B------:R-:W-:-:S04]  /*0860*/  LEA.HI R28, R35, UR4, RZ, 0x1d ;  /* 0x00000004231c7c11 */ /* 0x000fc8000f8fe8ff */
[----:B------:R-:W-:-:S13]  /*0870*/  ISETP.GE.OR P0, PT, R28, UR8, P0 ;  /* 0x000000081c007c0c */ /* 0x000fda0008706670 */
[----:B------:R-:W0:Y:S01]  /*0880*/  @!P0 LDC.64 R32, c[0x0][0x380] ;  /* 0x0000e000ff208b82 */ /* 0x000e220000000a00 */
[----:B------:R-:W-:-:S05]  /*0890*/  @!P0 IADD3 R29, PT, PT, R29, R8, RZ ;  /* 0x000000081d1d8210 */ /* 0x000fca0007ffe0ff */
[----:B------:R-:W-:-:S04]  /*08a0*/  @!P0 IMAD R29, R28, UR9, R29 ;  /* 0x000000091c1d8c24 */ /* 0x000fc8000f8e021d */
[----:B0-----:R-:W-:Y:S01]  /*08b0*/  @!P0 IMAD.WIDE.U32 R32, R29, 0x4, R32 ;  /* 0x000000041d208825 */ /* 0x001fe200078e0020 */
[----:B------:R-:W-:-:S06]  /*08c0*/  CS2R R28, SRZ ;  /* 0x00000000001c7805 */ /* 0x000fcc000001ff00 */
[----:B------:R-:W2:Y:S01]  /*08d0*/  @!P0 LDG.E.128.CONSTANT R28, desc[UR6][R32.64] ;  /* 0x00000006201c8981 */ /* 0x000ea2000c1e9d00 */
        /* <DEDUP_REMOVED lines=12> */
.L_x_5:
[----:B------:R-:W-:Y:S05]  /*09a0*/  BSYNC.RECONVERGENT B0 ;  /* 0x0000000000007941 */ /* 0x000fea0003800200 */
.L_x_4:
[----:B------:R-:W-:Y:S04]  /*09b0*/  BSSY.RECONVERGENT B0, `(.L_x_6) ;  /* 0x000001c000007945 */ /* 0x000fe80003800200 */
[----:B------:R-:W-:Y:S05]  /*09c0*/  @P3 BRA `(.L_x_7) ;  /* 0x0000000000683947 */ /* 0x000fea0003800000 */
[----:B------:R-:W2:Y:S01]  /*09d0*/  S2UR UR4, SR_CTAID.Y ;  /* 0x00000000000479c3 */ /* 0x000ea20000002600 */
[----:B01----:R-:W-:Y:S02]  /*09e0*/  LOP3.LUT R29, R38, 0x1c, RZ, 0xc0, !PT ;  /* 0x0000001c261d7812 */ /* 0x003fe400078ec0ff */
[----:B------:R-:W-:Y:S02]  /*09f0*/  CS2R R30, SRZ ;  /* 0x00000000001e7805 */ /* 0x000fe4000001ff00 */
[----:B------:R-:W-:-:S04]  /*0a00*/  IADD3 R28, PT, PT, R29, 0x3, R8 ;  /* 0x000000031d1c7810 */ /* 0x000fc80007ffe008 */
[----:B------:R-:W-:Y:S01]  /*0a10*/  ISETP.GE.AND P0, PT, R28, UR9, PT ;  /* 0x000000091c007c0c */ /* 0x000fe2000bf06270 */
[----:B--2---:R-:W-:-:S06]  /*0a20*/  USHF.L.U32 UR4, UR4, 0x7, URZ ;  /* 0x0000000704047899 */ /* 0x004fcc00080006ff */
        /* <DEDUP_REMOVED lines=20> */
.L_x_7:
[----:B------:R-:W-:Y:S05]  /*0b70*/  BSYNC.RECONVERGENT B0 ;  /* 0x0000000000007941 */ /* 0x000fea0003800200 */
.L_x_6:
[----:B------:R-:W-:Y:S04]  /*0b80*/  BSSY.RECONVERGENT B0, `(.L_x_8) ;  /* 0x000001c000007945 */ /* 0x000fe80003800200 */
[----:B------:R-:W-:Y:S05]  /*0b90*/  @P2 BRA `(.L_x_9) ;  /* 0x0000000000682947 */ /* 0x000fea0003800000 */
[----:B------:R-:W3:Y:S01]  /*0ba0*/  S2UR UR4, SR_CTAID.Y ;  /* 0x00000000000479c3 */ /* 0x000ee20000002600 */
[----:B012---:R-:W-:Y:S02]  /*0bb0*/  LOP3.LUT R29, R37, 0x1c, RZ, 0xc0, !PT ;  /* 0x0000001c251d7812 */ /* 0x007fe400078ec0ff */
[----:B------:R-:W-:Y:S02]  /*0bc0*/  CS2R R30, SRZ ;  /* 0x00000000001e7805 */ /* 0x000fe4000001ff00 */
[----:B------:R-:W-:-:S04]  /*0bd0*/  IADD3 R28, PT, PT, R29, 0x3, R8 ;  /* 0x000000031d1c7810 */ /* 0x000fc80007ffe008 */
[----:B------:R-:W-:Y:S01]  /*0be0*/  ISETP.GE.AND P0, PT, R28, UR9, PT ;  /* 0x000000091c007c0c */ /* 0x000fe2000bf06270 */
[----:B---3--:R-:W-:-:S06]  /*0bf0*/  USHF.L.U32 UR4, UR4, 0x7, URZ ;  /* 0x0000000704047899 */ /* 0x008fcc00080006ff */
        /* <DEDUP_REMOVED lines=20> */
.L_x_9:
[----:B------:R-:W-:Y:S05]  /*0d40*/  BSYNC.RECONVERGENT B0 ;  /* 0x0000000000007941 */ /* 0x000fea0003800200 */
.L_x_8:
[----:B------:R-:W4:Y:S01]  /*0d50*/  LDCU UR4, c[0x0][0x360] ;  /* 0x00006c00ff0477ac */ /* 0x000f220008000800 */
[----:B0123--:R-:W4:Y:S01]  /*0d60*/  LDC R28, c[0x0][0x364] ;  /* 0x0000d900ff1c7b82 */ /* 0x00ff220000000800 */
[----:B------:R-:W-:-:S04]  /*0d70*/  IADD3 R40, PT, PT, R40, 0x4, RZ ;  /* 0x0000000428287810 */ /* 0x000fc80007ffe0ff */
[----:B------:R-:W-:Y:S01]  /*0d80*/  ISETP.NE.AND P0, PT, R40, RZ, PT ;  /* 0x000000ff2800720c */ /* 0x000fe20003f05270 */
[----:B----4-:R-:W-:-:S05]  /*0d90*/  IMAD R28, R28, UR4, RZ ;  /* 0x000000041c1c7c24 */ /* 0x010fca000f8e02ff */
[C---:B------:R-:W-:Y:S02]  /*0da0*/  LEA R42, R28.reuse, R42, 0x4 ;  /* 0x0000002a1c2a7211 */ /* 0x040fe400078e20ff */
[C---:B------:R-:W-:Y:S02]  /*0db0*/  LEA R35, R28.reuse, R35, 0x2 ;  /* 0x000000231c237211 */ /* 0x040fe400078e10ff */
[C---:B------:R-:W-:Y:S02]  /*0dc0*/  LEA R38, R28.reuse, R38, 0x4 ;  /* 0x000000261c267211 */ /* 0x040fe400078e20ff */
[C---:B------:R-:W-:Y:S02]  /*0dd0*/  LEA R39, R28.reuse, R39, 0x2 ;  /* 0x000000271c277211 */ /* 0x040fe400078e10ff */
[C---:B------:R-:W-:Y:S02]  /*0de0*/  LEA R37, R28.reuse, R37, 0x4 ;  /* 0x000000251c257211 */ /* 0x040fe400078e20ff */
[----:B------:R-:W-:-:S02]  /*0df0*/  LEA R36, R28, R36, 0x2 ;  /* 0x000000241c247211 */ /* 0x000fc400078e10ff */
[C---:B------:R-:W-:Y:S02]  /*0e00*/  LEA R34, R28.reuse, R34, 0x2 ;  /* 0x000000221c227211 */ /* 0x040fe400078e10ff */
[----:B------:R-:W-:Y:S01]  /*0e10*/  LEA R41, R28, R41, 0x4 ;  /* 0x000000291c297211 */ /* 0x000fe200078e20ff */
[----:B------:R-:W-:Y:S06]  /*0e20*/  @P0 BRA `(.L_x_10) ;  /* 0xfffffff400e80947 */ /* 0x000fec000383ffff */
[----:B------:R-:W-:-:S07]  /*0e30*/  MOV R28, R6 ;  /* 0x00000006001c7202 */ /* 0x000fce0000000f00 */
.L_x_1:
[----:B------:R-:W-:-:S13]  /*0e40*/  ISETP.NE.AND P2, PT, R10, RZ, PT ;  /* 0x000000ff0a00720c */ /* 0x000fda0003f45270 */
[----:B------:R-:W-:Y:S05]  /*0e50*/  @!P2 BRA `(.L_x_11) ;  /* 0x0000000400a8a947 */ /* 0x000fea0003800000 */
[----:B------:R-:W1:Y:S01]  /*0e60*/  S2R R30, SR_TID.Y ;  /* 0x00000000001e7919 */ /* 0x000e620000002200 */
[----:B------:R-:W1:Y:S01]  /*0e70*/  LDCU UR8, c[0x0][0x360] ;  /* 0x00006c00ff0877ac */ /* 0x000e620008000800 */
[----:B------:R-:W2:Y:S01]  /*0e80*/  LDC R36, c[0x0][0x364] ;  /* 0x0000d900ff247b82 */ /* 0x000ea20000000800 */
[----:B------:R-:W-:Y:S01]  /*0e90*/  BSSY.RECONVERGENT B0, `(.L_x_12) ;  /* 0x0000024000007945 */ /* 0x000fe20003800200 */
[----:B------:R-:W1:Y:S01]  /*0ea0*/  S2R R29, SR_TID.X ;  /* 0x00000000001d7919 */ /* 0x000e620000002100 */
[----:B------:R-:W-:Y:S01]  /*0eb0*/  ISETP.NE.AND P3, PT, R10, 0x1, PT ;  /* 0x000000010a00780c */ /* 0x000fe20003f65270 */
[----:B-1----:R-:W-:Y:S02]  /*0ec0*/  IMAD R30, R30, UR8, R29 ;  /* 0x000000081e1e7c24 */ /* 0x002fe4000f8e021d */
[----:B--2---:R-:W-:-:S04]  /*0ed0*/  IMAD R29, R36, UR8, RZ ;  /* 0x00000008241d7c24 */ /* 0x004fc8000f8e02ff */
[----:B------:R-:W-:-:S05]  /*0ee0*/  IMAD R37, R29, R28, R30 ;  /* 0x0000001c1d257224 */ /* 0x000fca00078e021e */
[----:B------:R-:W-:-:S04]  /*0ef0*/  SHF.L.U32 R29, R37, 0x2, RZ ;  /* 0x00000002251d7819 */ /* 0x000fc800000006ff */
[----:B------:R-:W-:-:S13]  /*0f00*/  ISETP.GT.U32.AND P0, PT, R29, 0xfff, PT ;  /* 0x00000fff1d00780c */ /* 0x000fda0003f04070 */
[----:B------:R-:W-:Y:S05]  /*0f10*/  @P0 BRA `(.L_x_13) ;  /* 0x00000000006c0947 */ /* 0x000fea0003800000 */
[----:B------:R-:W1:Y:S01]  /*0f20*/  S2UR UR4, SR_CTAID.Y ;  /* 0x00000000000479c3 */ /* 0x000e620000002600 */
[----:B------:R-:W2:Y:S01]  /*0f30*/  LDCU.64 UR10, c[0x0][0x398] ;  /* 0x00007300ff0a77ac */ /* 0x000ea20008000a00 */
[----:B------:R-:W-:Y:S02]  /*0f40*/  LOP3.LUT R29, R29, 0x1c, RZ, 0xc0, !PT ;  /* 0x0000001c1d1d7812 */ /* 0x000fe400078ec0ff */
[----:B------:R-:W-:Y:S02]  /*0f50*/  CS2R R30, SRZ ;  /* 0x00000000001e7805 */ /* 0x000fe4000001ff00 */
[----:B------:R-:W-:-:S04]  /*0f60*/  IADD3 R28, PT, PT, R29, 0x3, R8 ;  /* 0x000000031d1c7810 */ /* 0x000fc80007ffe008 */
[----:B--2---:R-:W-:Y:S01]  /*0f70*/  ISETP.GE.AND P0, PT, R28, UR11, PT ;  /* 0x0000000b1c007c0c */ /* 0x004fe2000bf06270 */
        /* <DEDUP_REMOVED lines=21> */
.L_x_13:
[----:B0-----:R-:W-:Y:S05]  /*10d0*/  BSYNC.RECONVERGENT B0 ;  /* 0x0000000000007941 */ /* 0x001fea0003800200 */
.L_x_12:
[----:B------:R-:W-:Y:S05]  /*10e0*/  @!P3 BRA `(.L_x_11) ;  /* 0x000000040004b947 */ /* 0x000fea0003800000 */
[----:B------:R-:W-:Y:S01]  /*10f0*/  IMAD R37, R36, UR8, R37 ;  /* 0x0000000824257c24 */ /* 0x000fe2000f8e0225 */
[----:B------:R-:W-:Y:S01]  /*1100*/  BSSY.RECONVERGENT B0, `(.L_x_14) ;  /* 0x0000020000007945 */ /* 0x000fe20003800200 */
[----:B------:R-:W-:-:S03]  /*1110*/  ISETP.NE.AND P3, PT, R10, 0x2, PT ;  /* 0x000000020a00780c */ /* 0x000fc60003f65270 */
[----:B-1----:R-:W-:-:S04]  /*1120*/  SHF.L.U32 R29, R37, 0x2, RZ ;  /* 0x00000002251d7819 */ /* 0x002fc800000006ff */
[----:B------:R-:W-:-:S13]  /*1130*/  ISETP.GT.U32.AND P0, PT, R29, 0xfff, PT ;  /* 0x00000fff1d00780c */ /* 0x000fda0003f04070 */
[----:B------:R-:W-:Y:S05]  /*1140*/  @P0 BRA `(.L_x_15) ;  /* 0x00000000006c0947 */ /* 0x000fea0003800000 */
[----:B------:R-:W0:Y:S01]  /*1150*/  S2UR UR4, SR_CTAID.Y ;  /* 0x00000000000479c3 */ /* 0x000e220000002600 */
[----:B------:R-:W1:Y:S01]  /*1160*/  LDCU.64 UR10, c[0x0][0x398] ;  /* 0x00007300ff0a77ac */ /* 0x000e620008000a00 */
[----:B------:R-:W-:Y:S02]  /*1170*/  LOP3.LUT R29, R29, 0x1c, RZ, 0xc0, !PT ;  /* 0x0000001c1d1d7812 */ /* 0x000fe400078ec0ff */
[----:B------:R-:W-:Y:S02]  /*1180*/  CS2R R30, SRZ ;  /* 0x00000000001e7805 */ /* 0x000fe4000001ff00 */
[----:B------:R-:W-:-:S04]  /*1190*/  IADD3 R28, PT, PT, R29, 0x3, R8 ;  /* 0x000000031d1c7810 */ /* 0x000fc80007ffe008 */
[----:B-1----:R-:W-:Y:S01]  /*11a0*/  ISETP.GE.AND P0, PT, R28, UR11, PT ;  /* 0x0000000b1c007c0c */ /* 0x002fe2000bf06270 */
        /* <DEDUP_REMOVED lines=21> */
.L_x_15:
[----:B------:R-:W-:Y:S05]  /*1300*/  BSYNC.RECONVERGENT B0 ;  /* 0x0000000000007941 */ /* 0x000fea0003800200 */
.L_x_14:
[----:B------:R-:W-:Y:S05]  /*1310*/  @!P3 BRA `(.L_x_11) ;  /* 0x000000000078b947 */ /* 0x000fea0003800000 */
[----:B------:R-:W-:Y:S01]  /*1320*/  IMAD R36, R36, UR8, R37 ;  /* 0x0000000824247c24 */ /* 0x000fe2000f8e0225 */
[----:B------:R-:W-:Y:S04]  /*1330*/  BSSY.RECONVERGENT B0, `(.L_x_11) ;  /* 0x000001c000007945 */ /* 0x000fe80003800200 */
[----:B0-----:R-:W-:-:S04]  /*1340*/  SHF.L.U32 R28, R36, 0x2, RZ ;  /* 0x00000002241c7819 */ /* 0x001fc800000006ff */
[----:B------:R-:W-:-:S13]  /*1350*/  ISETP.GT.U32.AND P0, PT, R28, 0xfff, PT ;  /* 0x00000fff1c00780c */ /* 0x000fda0003f04070 */
[----:B------:R-:W-:Y:S05]  /*1360*/  @P0 BRA `(.L_x_16) ;  /* 0x0000000000600947 */ /* 0x000fea0003800000 */
[----:B------:R-:W0:Y:S01]  /*1370*/  S2R R30, SR_CTAID.Y ;  /* 0x00000000001e7919 */ /* 0x000e220000002600 */
[----:B------:R-:W1:Y:S01]  /*1380*/  LDCU.64 UR4, c[0x0][0x398] ;  /* 0x00007300ff0477ac */ /* 0x000e620008000a00 */
[----:B------:R-:W-:Y:S02]  /*1390*/  LOP3.LUT R37, R28, 0x1c, RZ, 0xc0, !PT ;  /* 0x0000001c1c257812 */ /* 0x000fe400078ec0ff */
[----:B------:R-:W-:Y:S02]  /*13a0*/  SHF.R.U32.HI R35, RZ, 0x3, R36 ;  /* 0x00000003ff237819 */ /* 0x000fe40000011624 */
[----:B------:R-:W-:-:S04]  /*13b0*/  IADD3 R28, PT, PT, R37, R8, RZ ;  /* 0x00000008251c7210 */ /* 0x000fc80007ffe0ff */
[----:B------:R-:W-:-:S04]  /*13c0*/  IADD3 R31, PT, PT, R28, 0x3, RZ ;  /* 0x000000031c1f7810 */ /* 0x000fc80007ffe0ff */
[----:B-1----:R-:W-:Y:S02]  /*13d0*/  ISETP.GE.AND P0, PT, R31, UR5, PT ;  /* 0x000000051f007c0c */ /* 0x002fe4000bf06270 */
[----:B0-----:R-:W-:Y:S02]  /*13e0*/  LEA R29, R30, R35, 0x7 ;  /* 0x000000231e1d7211 */ /* 0x001fe400078e38ff */
[----:B------:R-:W-:Y:S02]  /*13f0*/  CS2R R30, SRZ ;  /* 0x00000000001e7805 */ /* 0x000fe4000001ff00 */
[----:B------:R-:W-:-:S13]  /*1400*/  ISETP.GE.OR P0, PT, R29, UR4, P0 ;  /* 0x000000041d007c0c */ /* 0x000fda0008706670 */
[----:B------:R-:W0:Y:S01]  /*1410*/  @!P0 LDC.64 R32, c[0x0][0x380] ;  /* 0x0000e000ff208b82 */ /* 0x000e220000000a00 */
[----:B------:R-:W-:-:S04]  /*1420*/  @!P0 IMAD R29, R29, UR5, R28 ;  /* 0x000000051d1d8c24 */ /* 0x000fc8000f8e021c */
[----:B0-----:R-:W-:Y:S01]  /*1430*/  @!P0 IMAD.WIDE.U32 R32, R29, 0x4, R32 ;  /* 0x000000041d208825 */ /* 0x001fe200078e0020 */
[----:B------:R-:W-:-:S06]  /*1440*/  CS2R R28, SRZ ;  /* 0x00000000001c7805 */ /* 0x000fcc000001ff00 */
[----:B------:R-:W2:Y:S01]  /*1450*/  @!P0 LDG.E.128.CONSTANT R28, desc[UR6][R32.64] ;  /* 0x00000006201c8981 */ /* 0x000ea2000c1e9d00 */
[----:B------:R-:W0:Y:S01]  /*1460*/  S2UR UR5, SR_CgaCtaId ;  /* 0x00000000000579c3 */ /* 0x000e220000008800 */
[----:B------:R-:W-:Y:S02]  /*1470*/  UMOV UR4, 0x400 ;  /* 0x0000040000047882 */ /* 0x000fe40000000000 */
[----:B0-----:R-:W-:-:S06]  /*1480*/  ULEA UR4, UR5, UR4, 0x18 ;  /* 0x0000000405047291 */ /* 0x001fcc000f8ec0ff */
[----:B------:R-:W-:-:S04]  /*1490*/  LEA R34, R37, UR4, 0x9 ;  /* 0x0000000425227c11 */ /* 0x000fc8000f8e48ff */
[----:B------:R-:W-:-:S05]  /*14a0*/  LEA R34, R35, R34, 0x2 ;  /* 0x0000002223227211 */ /* 0x000fca00078e10ff */
[----:B--2---:R0:W-:Y:S04]  /*14b0*/  STS [R34], R28 ;  /* 0x0000001c22007388 */ /* 0x0041e80000000800 */
[----:B------:R0:W-:Y:S04]  /*14c0*/  STS [R34+0x200], R29 ;  /* 0x0002001d22007388 */ /* 0x0001e80000000800 */
[----:B------:R0:W-:Y:S04]  /*14d0*/  STS [R34+0x400], R30 ;  /* 0x0004001e22007388 */ /* 0x0001e80000000800 */
[----:B------:R0:W-:Y:S02]  /*14e0*/  STS [R34+0x600], R31 ;  /* 0x0006001f22007388 */ /* 0x0001e40000000800 */
.L_x_16:
[----:B------:R-:W-:Y:S05]  /*14f0*/  BSYNC.RECONVERGENT B0 ;  /* 0x0000000000007941 */ /* 0x000fea0003800200 */
.L_x_11:
[----:B01----:R-:W-:Y:S01]  /*1500*/  HFMA2 R28, -RZ, RZ, 0, 0 ;  /* 0x00000000ff1c7431 */ /* 0x003fe200000001ff */
[----:B------:R-:W-:Y:S06]  /*1510*/  @!P1 BRA `(.L_x_17) ;  /* 0x0000000800bc9947 */ /* 0x000fec0003800000 */
[----:B------:R-:W0:Y:S01]  /*1520*/  S2R R35, SR_TID.Y ;  /* 0x0000000000237919 */ /* 0x000e220000002200 */
[----:B------:R-:W1:Y:S01]  /*1530*/  LDCU UR10, c[0x0][0x3a0] ;  /* 0x00007400ff0a77ac */ /* 0x000e620008000800 */
[----:B------:R-:W2:Y:S01]  /*1540*/  S2R R36, SR_TID.X ;  /* 0x0000000000247919 */ /* 0x000ea20000002100 */
[----:B------:R-:W3:Y:S01]  /*1550*/  LDCU UR11, c[0x0][0x39c] ;  /* 0x00007380ff0b77ac */ /* 0x000ee20008000800 */
[----:B------:R-:W-:-:S05]  /*1560*/  UMOV UR4, URZ ;  /* 0x000000ff00047c82 */ /* 0x000fca0008000000 */
.L_x_26:
[----:B0-----:R-:W0:Y:S01]  /*1570*/  LDCU UR9, c[0x0][0x360] ;  /* 0x00006c00ff0977ac */ /* 0x001e220008000800 */
[----:B-1----:R-:W4:Y:S01]  /*1580*/  LDC R29, c[0x0][0x364] ;  /* 0x0000d900ff1d7b82 */ /* 0x002f220000000800 */
[----:B------:R-:W-:Y:S01]  /*1590*/  BSSY.RECONVERGENT B0, `(.L_x_18) ;  /* 0x0000027000007945 */ /* 0x000fe20003800200 */
[----:B0-2---:R-:W-:Y:S02]  /*15a0*/  IMAD R34, R35, UR9, R36 ;  /* 0x0000000923227c24 */ /* 0x005fe4000f8e0224 */
[----:B----4-:R-:W-:-:S04]  /*15b0*/  IMAD R29, R29, UR9, RZ ;  /* 0x000000091d1d7c24 */ /* 0x010fc8000f8e02ff */
[----:B------:R-:W-:-:S05]  /*15c0*/  IMAD R29, R29, UR4, R34 ;  /* 0x000000041d1d7c24 */ /* 0x000fca000f8e0222 */
[----:B------:R-:W-:-:S04]  /*15d0*/  SHF.L.U32 R28, R29, 0x2, RZ ;  /* 0x000000021d1c7819 */ /* 0x000fc800000006ff */
[----:B------:R-:W-:-:S13]  /*15e0*/  ISETP.GT.U32.AND P0, PT, R28, 0xfff, PT ;  /* 0x00000fff1c00780c */ /* 0x000fda0003f04070 */
[----:B------:R-:W-:Y:S05]  /*15f0*/  @P0 BRA `(.L_x_19) ;  /* 0x0000000000800947 */ /* 0x000fea0003800000 */
[----:B------:R-:W0:Y:S01]  /*1600*/  S2R R31, SR_CTAID.X ;  /* 0x00000000001f7919 */ /* 0x000e220000002500 */
[----:B------:R-:W-:Y:S02]  /*1610*/  LOP3.LUT R28, R28, 0x7c, RZ, 0xc0, !PT ;  /* 0x0000007c1c1c7812 */ /* 0x000fe400078ec0ff */
[----:B------:R-:W-:Y:S02]  /*1620*/  LEA.HI R29, R29, R8, RZ, 0x1b ;  /* 0x000000081d1d7211 */ /* 0x000fe400078fd8ff */
[----:B0-----:R-:W-:-:S04]  /*1630*/  LEA R28, R31, R28, 0x7 ;  /* 0x0000001c1f1c7211 */ /* 0x001fc800078e38ff */
[----:B------:R-:W-:-:S04]  /*1640*/  IADD3 R28, PT, PT, R28, 0x3, RZ ;  /* 0x000000031c1c7810 */ /* 0x000fc80007ffe0ff */
[----:B-1----:R-:W-:-:S04]  /*1650*/  ISETP.GE.AND P0, PT, R28, UR10, PT ;  /* 0x0000000a1c007c0c */ /* 0x002fc8000bf06270 */
[----:B---3--:R-:W-:-:S13]  /*1660*/  ISETP.GE.OR P0, PT, R29, UR11, P0 ;  /* 0x0000000b1d007c0c */ /* 0x008fda0008706670 */
[----:B------:R-:W0:Y:S08]  /*1670*/  @!P0 LDC R29, c[0x0][0x364] ;  /* 0x0000d900ff1d8b82 */ /* 0x000e300000000800 */
[----:B------:R-:W1:Y:S01]  /*1680*/  @!P0 LDC.64 R32, c[0x0][0x388] ;  /* 0x0000e200ff208b82 */ /* 0x000e620000000a00 */
[----:B0-----:R-:W-:-:S04]  /*1690*/  @!P0 IMAD R29, R29, UR9, RZ ;  /* 0x000000091d1d8c24 */ /* 0x001fc8000f8e02ff */
[----:B------:R-:W-:-:S05]  /*16a0*/  @!P0 IMAD R29, R29, UR4, R34 ;  /* 0x000000041d1d8c24 */ /* 0x000fca000f8e0222 */
[C---:B------:R-:W-:Y:S02]  /*16b0*/  @!P0 SHF.L.U32 R28, R29.reuse, 0x2, RZ ;  /* 0x000000021d1c8819 */ /* 0x040fe400000006ff */
[----:B------:R-:W-:Y:S02]  /*16c0*/  @!P0 LEA.HI R29, R29, R8, RZ, 0x1b ;  /* 0x000000081d1d8211 */ /* 0x000fe400078fd8ff */
[----:B------:R-:W-:-:S04]  /*16d0*/  @!P0 LOP3.LUT R28, R28, 0x7c, RZ, 0xc0, !PT ;  /* 0x0000007c1c1c8812 */ /* 0x000fc800078ec0ff */
[----:B------:R-:W-:Y:S02]  /*16e0*/  @!P0 LEA R28, R31, R28, 0x7 ;  /* 0x0000001c1f1c8211 */ /* 0x000fe400078e38ff */
[----:B------:R-:W-:-:S03]  /*16f0*/  CS2R R30, SRZ ;  /* 0x00000000001e7805 */ /* 0x000fc6000001ff00 */
[----:B------:R-:W-:-:S04]  /*1700*/  @!P0 IMAD R29, R29, UR10, R28 ;  /* 0x0000000a1d1d8c24 */ /* 0x000fc8000f8e021c */
[----:B-1----:R-:W-:Y:S01]  /*1710*/  @!P0 IMAD.WIDE R32, R29, 0x4, R32 ;  /* 0x000000041d208825 */ /* 0x002fe200078e0220 */
[----:B------:R-:W-:-:S06]  /*1720*/  CS2R R28, SRZ ;  /* 0x00000000001c7805 */ /* 0x000fcc000001ff00 */
[----:B------:R-:W2:Y:S01]  /*1730*/  @!P0 LDG.E.128.CONSTANT R28, desc[UR6][R32.64] ;  /* 0x00000006201c8981 */ /* 0x000ea2000c1e9d00 */
[----:B------:R-:W0:Y:S01]  /*1740*/  LDC R35, c[0x0][0x364] ;  /* 0x0000d900ff237b82 */ /* 0x000e220000000800 */
[----:B------:R-:W-:Y:S02]  /*1750*/  UMOV UR5, 0x400 ;  /* 0x0000040000057882 */ /* 0x000fe40000000000 */
[----:B------:R-:W-:-:S05]  /*1760*/  UIADD3 UR5, UPT, UPT, UR5, 0x4000, URZ ;  /* 0x0000400005057890 */ /* 0x000fca000fffe0ff */
[----:B------:R-:W1:Y:S01]  /*1770*/  S2UR UR8, SR_CgaCtaId ;  /* 0x00000000000879c3 */ /* 0x000e620000008800 */
[----:B0-----:R-:W-:-:S04]  /*1780*/  IMAD R35, R35, UR9, RZ ;  /* 0x0000000923237c24 */ /* 0x001fc8000f8e02ff */
[----:B------:R-:W-:Y:S01]  /*1790*/  IMAD R35, R35, UR4, R34 ;  /* 0x0000000423237c24 */ /* 0x000fe2000f8e0222 */
[----:B-1----:R-:W-:-:S04]  /*17a0*/  ULEA UR5, UR8, UR5, 0x18 ;  /* 0x0000000508057291 */ /* 0x002fc8000f8ec0ff */
[----:B------:R-:W-:-:S04]  /*17b0*/  SHF.L.U32 R35, R35, 0x4, RZ ;  /* 0x0000000423237819 */ /* 0x000fc800000006ff */
[C---:B------:R-:W-:Y:S02]  /*17c0*/  LOP3.LUT R36, R35.reuse, 0xfffffe00, RZ, 0xc0, !PT ;  /* 0xfffffe0023247812 */ /* 0x040fe400078ec0ff */
[----:B------:R-:W-:-:S04]  /*17d0*/  LOP3.LUT R35, R35, 0x1f0, RZ, 0xc0, !PT ;  /* 0x000001f023237812 */ /* 0x000fc800078ec0ff */
[----:B------:R-:W-:-:S05]  /*17e0*/  IADD3 R35, PT, PT, R35, UR5, R36 ;  /* 0x0000000523237c10 */ /* 0x000fca000fffe024 */
[----:B--2---:R0:W-:Y:S02]  /*17f0*/  STS.128 [R35], R28 ;  /* 0x0000001c23007388 */ /* 0x0041e40000000c00 */
.L_x_19:
[----:B-1-3--:R-:W-:Y:S05]  /*1800*/  BSYNC.RECONVERGENT B0 ;  /* 0x0000000000007941 */ /* 0x00afea0003800200 */
.L_x_18:
[----:B0-----:R-:W0:Y:S01]  /*1810*/  LDC R29, c[0x0][0x364] ;  /* 0x0000d900ff1d7b82 */ /* 0x001e220000000800 */
[----:B------:R-:W-:Y:S01]  /*1820*/  BSSY.RECONVERGENT B0, `(.L_x_20) ;  /* 0x0000029000007945 */ /* 0x000fe20003800200 */
[----:B0-----:R-:W-:-:S04]  /*1830*/  IMAD R29, R29, UR9, RZ ;  /* 0x000000091d1d7c24 */ /* 0x001fc8000f8e02ff */
[----:B------:R-:W-:-:S05]  /*1840*/  IMAD R28, R29, UR4, R34 ;  /* 0x000000041d1c7c24 */ /* 0x000fca000f8e0222 */
[----:B------:R-:W-:-:S04]  /*1850*/  IADD3 R29, PT, PT, R29, R28, RZ ;  /* 0x0000001c1d1d7210 */ /* 0x000fc80007ffe0ff */
        /* <DEDUP_REMOVED lines=8> */
[----:B------:R-:W-:-:S04]  /*18e0*/  ISETP.GE.AND P0, PT, R28, UR10, PT ;  /* 0x0000000a1c007c0c */ /* 0x000fc8000bf06270 */
[----:B------:R-:W-:-:S13]  /*18f0*/  ISETP.GE.OR P0, PT, R29, UR11, P0 ;  /* 0x0000000b1d007c0c */ /* 0x000fda0008706670 */
[----:B------:R-:W0:Y:S08]  /*1900*/  @!P0 LDC R29, c[0x0][0x364] ;  /* 0x0000d900ff1d8b82 */ /* 0x000e300000000800 */
[----:B------:R-:W1:Y:S01]  /*1910*/  @!P0 LDC.64 R32, c[0x0][0x388] ;  /* 0x0000e200ff208b82 */ /* 0x000e620000000a00 */
[----:B0-----:R-:W-:-:S04]  /*1920*/  @!P0 IMAD R29, R29, UR9, RZ ;  /* 0x000000091d1d8c24 */ /* 0x001fc8000f8e02ff */
[----:B------:R-:W-:-:S05]  /*1930*/  @!P0 IMAD R28, R29, UR4, R34 ;  /* 0x000000041d1c8c24 */ /* 0x000fca000f8e0222 */
[----:B------:R-:W-:-:S04]  /*1940*/  @!P0 IADD3 R29, PT, PT, R29, R28, RZ ;  /* 0x0000001c1d1d8210 */ /* 0x000fc80007ffe0ff */
        /* <DEDUP_REMOVED lines=16> */
[----:B------:R-:W-:-:S04]  /*1a50*/  IADD3 R36, PT, PT, R35, R36, RZ ;  /* 0x0000002423247210 */ /* 0x000fc80007ffe0ff */
[----:B------:R-:W-:-:S04]  /*1a60*/  SHF.L.U32 R36, R36, 0x4, RZ ;  /* 0x0000000424247819 */ /* 0x000fc800000006ff */
[C---:B------:R-:W-:Y:S02]  /*1a70*/  LOP3.LUT R35, R36.reuse, 0xfffffe00, RZ, 0xc0, !PT ;  /* 0xfffffe0024237812 */ /* 0x040fe400078ec0ff */
[----:B------:R-:W-:-:S04]  /*1a80*/  LOP3.LUT R36, R36, 0x1f0, RZ, 0xc0, !PT ;  /* 0x000001f024247812 */ /* 0x000fc800078ec0ff */
[----:B------:R-:W-:-:S05]  /*1a90*/  IADD3 R35, PT, PT, R36, UR5, R35 ;  /* 0x0000000524237c10 */ /* 0x000fca000fffe023 */
[----:B--2---:R0:W-:Y:S02]  /*1aa0*/  STS.128 [R35], R28 ;  /* 0x0000001c23007388 */ /* 0x0041e40000000c00 */
.L_x_21:
[----:B------:R-:W-:Y:S05]  /*1ab0*/  BSYNC.RECONVERGENT B0 ;  /* 0x0000000000007941 */ /* 0x000fea0003800200 */
.L_x_20:
[----:B0-----:R-:W0:Y:S01]  /*1ac0*/  LDC R29, c[0x0][0x364] ;  /* 0x0000d900ff1d7b82 */ /* 0x001e220000000800 */
[----:B------:R-:W1:Y:S01]  /*1ad0*/  S2R R35, SR_TID.Y ;  /* 0x0000000000237919 */ /* 0x000e620000002200 */
[----:B------:R-:W-:Y:S01]  /*1ae0*/  BSSY.RECONVERGENT B0, `(.L_x_22) ;  /* 0x0000022000007945 */ /* 0x000fe20003800200 */
[----:B------:R-:W2:Y:S05]  /*1af0*/  S2R R36, SR_TID.X ;  /* 0x0000000000247919 */ /* 0x000eaa0000002100 */
[----:B------:R-:W3:Y:S01]  /*1b00*/  LDC R39, c[0x0][0x364] ;  /* 0x0000d900ff277b82 */ /* 0x000ee20000000800 */
[----:B0-----:R-:W-:-:S04]  /*1b10*/  IMAD R29, R29, UR9, RZ ;  /* 0x000000091d1d7c24 */ /* 0x001fc8000f8e02ff */
[----:B------:R-:W-:-:S05]  /*1b20*/  IMAD R28, R29, UR4, R34 ;  /* 0x000000041d1c7c24 */ /* 0x000fca000f8e0222 */
[----:B------:R-:W-:-:S04]  /*1b30*/  IADD3 R37, PT, PT, R29, R28, R29 ;  /* 0x0000001c1d257210 */ /* 0x000fc80007ffe01d */
[----:B------:R-:W-:Y:S01]  /*1b40*/  SHF.L.U32 R29, R37, 0x2, RZ ;  /* 0x00000002251d7819 */ /* 0x000fe200000006ff */
[----:B---3--:R-:W-:-:S03]  /*1b50*/  IMAD R28, R39, UR9, R37 ;  /* 0x00000009271c7c24 */ /* 0x008fc6000f8e0225 */
[----:B------:R-:W-:Y:S02]  /*1b60*/  ISETP.GT.U32.AND P0, PT, R29, 0xfff, PT ;  /* 0x00000fff1d00780c */ /* 0x000fe40003f04070 */
[----:B------:R-:W-:-:S04]  /*1b70*/  SHF.L.U32 R28, R28, 0x2, RZ ;  /* 0x000000021c1c7819 */ /* 0x000fc800000006ff */
[----:B------:R-:W-:-:S07]  /*1b80*/  ISETP.GT.U32.AND P1, PT, R28, 0xfff, PT ;  /* 0x00000fff1c00780c */ /* 0x000fce0003f24070 */
[----:B-12---:R-:W-:Y:S06]  /*1b90*/  @P0 BRA `(.L_x_23) ;  /* 0x0000000000580947 */ /* 0x006fec0003800000 */
[----:B------:R-:W0:Y:S01]  /*1ba0*/  S2R R31, SR_CTAID.X ;  /* 0x00000000001f7919 */ /* 0x000e220000002500 */
[----:B------:R-:W-:Y:S02]  /*1bb0*/  LOP3.LUT R28, R29, 0x7c, RZ, 0xc0, !PT ;  /* 0x0000007c1d1c7812 */ /* 0x000fe400078ec0ff */
[----:B------:R-:W-:Y:S02]  /*1bc0*/  LEA.HI R29, R37, R8, RZ, 0x1b ;  /* 0x00000008251d7211 */ /* 0x000fe400078fd8ff */
[----:B0-----:R-:W-:-:S04]  /*1bd0*/  LEA R28, R31, R28, 0x7 ;  /* 0x0000001c1f1c7211 */ /* 0x001fc800078e38ff */
[----:B------:R-:W-:-:S04]  /*1be0*/  IADD3 R30, PT, PT, R28, 0x3, RZ ;  /* 0x000000031c1e7810 */ /* 0x000fc80007ffe0ff */
[----:B------:R-:W-:Y:S02]  /*1bf0*/  ISETP.GE.AND P0, PT, R30, UR10, PT ;  /* 0x0000000a1e007c0c */ /* 0x000fe4000bf06270 */
[----:B------:R-:W-:Y:S02]  /*1c00*/  CS2R R30, SRZ ;  /* 0x00000000001e7805 */ /* 0x000fe4000001ff00 */
[----:B------:R-:W-:-:S13]  /*1c10*/  ISETP.GE.OR P0, PT, R29, UR11, P0 ;  /* 0x0000000b1d007c0c */ /* 0x000fda0008706670 */
[----:B------:R-:W0:Y:S01]  /*1c20*/  @!P0 LDC.64 R32, c[0x0][0x388] ;  /* 0x0000e200ff208b82 */ /* 0x000e220000000a00 */
[----:B------:R-:W-:-:S04]  /*1c30*/  @!P0 IMAD R29, R29, UR10, R28 ;  /* 0x0000000a1d1d8c24 */ /* 0x000fc8000f8e021c */
[----:B0-----:R-:W-:Y:S01]  /*1c40*/  @!P0 IMAD.WIDE R32, R29, 0x4, R32 ;  /* 0x000000041d208825 */ /* 0x001fe200078e0220 */
[----:B------:R-:W-:-:S06]  /*1c50*/  CS2R R28, SRZ ;  /* 0x00000000001c7805 */ /* 0x000fcc000001ff00 */
[----:B------:R-:W2:Y:S01]  /*1c60*/  @!P0 LDG.E.128.CONSTANT R28, desc[UR6][R32.64] ;  /* 0x00000006201c8981 */ /* 0x000ea2000c1e9d00 */
[----:B------:R-:W0:Y:S01]  /*1c70*/  S2UR UR8, SR_CgaCtaId ;  /* 0x00000000000879c3 */ /* 0x000e220000008800 */
[----:B------:R-:W-:Y:S01]  /*1c80*/  UMOV UR5, 0x400 ;  /* 0x0000040000057882 */ /* 0x000fe20000000000 */
[----:B------:R-:W-:Y:S01]  /*1c90*/  SHF.L.U32 R37, R37, 0x4, RZ ;  /* 0x0000000425257819 */ /* 0x000fe200000006ff */
[----:B------:R-:W-:-:S03]  /*1ca0*/  UIADD3 UR5, UPT, UPT, UR5, 0x4000, URZ ;  /* 0x0000400005057890 */ /* 0x000fc6000fffe0ff */
[C---:B------:R-:W-:Y:S02]  /*1cb0*/  LOP3.LUT R38, R37.reuse, 0xfffffe00, RZ, 0xc0, !PT ;  /* 0xfffffe0025267812 */ /* 0x040fe400078ec0ff */
[----:B------:R-:W-:Y:S01]  /*1cc0*/  LOP3.LUT R37, R37, 0x1f0, RZ, 0xc0, !PT ;  /* 0x000001f025257812 */ /* 0x000fe200078ec0ff */
[----:B0-----:R-:W-:-:S06]  /*1cd0*/  ULEA UR5, UR8, UR5, 0x18 ;  /* 0x0000000508057291 */ /* 0x001fcc000f8ec0ff */
[----:B------:R-:W-:-:S05]  /*1ce0*/  IADD3 R37, PT, PT, R37, UR5, R38 ;  /* 0x0000000525257c10 */ /* 0x000fca000fffe026 */
[----:B--2---:R0:W-:Y:S02]  /*1cf0*/  STS.128 [R37], R28 ;  /* 0x0000001c25007388 */ /* 0x0041e40000000c00 */
.L_x_23:
[----:B------:R-:W-:Y:S05]  /*1d00*/  BSYNC.RECONVERGENT B0 ;  /* 0x0000000000007941 */ /* 0x000fea0003800200 */
.L_x_22:
[----:B------:R-:W-:Y:S04]  /*1d10*/  BSSY.RECONVERGENT B0, `(.L_x_24) ;  /* 0x000002b000007945 */ /* 0x000fe80003800200 */
[----:B------:R-:W-:Y:S05]  /*1d20*/  @P1 BRA `(.L_x_25) ;  /* 0x0000000000a41947 */ /* 0x000fea0003800000 */
[----:B0-----:R-:W0:Y:S01]  /*1d30*/  S2R R31, SR_CTAID.X ;  /* 0x00000000001f7919 */ /* 0x001e220000002500 */
[----:B------:R-:W-:-:S04]  /*1d40*/  IMAD R29, R39, UR9, RZ ;  /* 0x00000009271d7c24 */ /* 0x000fc8000f8e02ff */
[----:B------:R-:W-:-:S05]  /*1d50*/  IMAD R28, R29, UR4, R34 ;  /* 0x000000041d1c7c24 */ /* 0x000fca000f8e0222 */
[----:B------:R-:W-:-:S04]  /*1d60*/  IADD3 R28, PT, PT, R29, R28, R29 ;  /* 0x0000001c1d1c7210 */ /* 0x000fc80007ffe01d */
[----:B------:R-:W-:-:S04]  /*1d70*/  IADD3 R29, PT, PT, R29, R28, RZ ;  /* 0x0000001c1d1d7210 */ /* 0x000fc80007ffe0ff */
[C---:B------:R-:W-:Y:S02]  /*1d80*/  SHF.L.U32 R28, R29.reuse, 0x2, RZ ;  /* 0x000000021d1c7819 */ /* 0x040fe400000006ff */
[----:B------:R-:W-:Y:S02]  /*1d90*/  LEA.HI R29, R29, R8, RZ, 0x1b ;  /* 0x000000081d1d7211 */ /* 0x000fe400078fd8ff */
[----:B------:R-:W-:-:S04]  /*1da0*/  LOP3.LUT R28, R28, 0x7c, RZ, 0xc0, !PT ;  /* 0x0000007c1c1c7812 */ /* 0x000fc800078ec0ff */
        /* <DEDUP_REMOVED lines=8> */
[----:B------:R-:W-:-:S04]  /*1e30*/  @!P0 IADD3 R28, PT, PT, R29, R28, R29 ;  /* 0x0000001c1d1c8210 */ /* 0x000fc80007ffe01d */
        /* <DEDUP_REMOVED lines=9> */
[----:B------:R0:W2:Y:S01]  /*1ed0*/  @!P0 LDG.E.128.CONSTANT R28, desc[UR6][R32.64] ;  /* 0x00000006201c8981 */ /* 0x0000a2000c1e9d00 */
[----:B------:R-:W1:Y:S01]  /*1ee0*/  LDC R37, c[0x0][0x364] ;  /* 0x0000d900ff257b82 */ /* 0x000e620000000800 */
[----:B------:R-:W-:Y:S02]  /*1ef0*/  UMOV UR5, 0x400 ;  /* 0x0000040000057882 */ /* 0x000fe40000000000 */
[----:B------:R-:W-:-:S05]  /*1f00*/  UIADD3 UR5, UPT, UPT, UR5, 0x4000, URZ ;  /* 0x0000400005057890 */ /* 0x000fca000fffe0ff */
[----:B------:R-:W3:Y:S01]  /*1f10*/  S2UR UR8, SR_CgaCtaId ;  /* 0x00000000000879c3 */ /* 0x000ee20000008800 */
[----:B-1----:R-:W-:-:S04]  /*1f20*/  IMAD R37, R37, UR9, RZ ;  /* 0x0000000925257c24 */ /* 0x002fc8000f8e02ff */
[----:B------:R-:W-:Y:S01]  /*1f30*/  IMAD R34, R37, UR4, R34 ;  /* 0x0000000425227c24 */ /* 0x000fe2000f8e0222 */
[----:B---3--:R-:W-:-:S04]  /*1f40*/  ULEA UR5, UR8, UR5, 0x18 ;  /* 0x0000000508057291 */ /* 0x008fc8000f8ec0ff */
[----:B------:R-:W-:-:S04]  /*1f50*/  IADD3 R34, PT, PT, R37, R34, R37 ;  /* 0x0000002225227210 */ /* 0x000fc80007ffe025 */
[----:B------:R-:W-:-:S04]  /*1f60*/  IADD3 R34, PT, PT, R37, R34, RZ ;  /* 0x0000002225227210 */ /* 0x000fc80007ffe0ff */
[----:B------:R-:W-:-:S04]  /*1f70*/  SHF.L.U32 R34, R34, 0x4, RZ ;  /* 0x0000000422227819 */ /* 0x000fc800000006ff */
[C---:B0-----:R-:W-:Y:S02]  /*1f80*/  LOP3.LUT R32, R34.reuse, 0xfffffe00, RZ, 0xc0, !PT ;  /* 0xfffffe0022207812 */ /* 0x041fe400078ec0ff */
[----:B------:R-:W-:-:S04]  /*1f90*/  LOP3.LUT R33, R34, 0x1f0, RZ, 0xc0, !PT ;  /* 0x000001f022217812 */ /* 0x000fc800078ec0ff */
[----:B------:R-:W-:-:S05]  /*1fa0*/  IADD3 R32, PT, PT, R33, UR5, R32 ;  /* 0x0000000521207c10 */ /* 0x000fca000fffe020 */
[----:B--2---:R1:W-:Y:S02]  /*1fb0*/  STS.128 [R32], R28 ;  /* 0x0000001c20007388 */ /* 0x0043e40000000c00 */
.L_x_25:
[----:B------:R-:W-:Y:S05]  /*1fc0*/  BSYNC.RECONVERGENT B0 ;  /* 0x0000000000007941 */ /* 0x000fea0003800200 */
.L_x_24:
[----:B------:R-:W-:-:S06]  /*1fd0*/  UIADD3 UR4, UPT, UPT, UR4, 0x4, URZ ;  /* 0x0000000404047890 */ /* 0x000fcc000fffe0ff */
[----:B------:R-:W-:-:S13]  /*1fe0*/  ISETP.NE.AND P0, PT, R6, UR4, PT ;  /* 0x0000000406007c0c */ /* 0x000fda000bf05270 */
[----:B------:R-:W-:Y:S05]  /*1ff0*/  @P0 BRA `(.L_x_26) ;  /* 0xfffffff4005c0947 */ /* 0x000fea000383ffff */
[----:B01----:R-:W-:-:S07]  /*2000*/  MOV R28, R6 ;  /* 0x00000006001c7202 */ /* 0x003fce0000000f00 */
.L_x_17:
[----:B------:R-:W-:Y:S05]  /*2010*/  @!P2 BRA `(.L_x_27) ;  /* 0x000000040090a947 */ /* 0x000fea0003800000 */
[----:B------:R-:W0:Y:S01]  /*2020*/  S2R R30, SR_TID.Y ;  /* 0x00000000001e7919 */ /* 0x000e220000002200 */
[----:B------:R-:W0:Y:S01]  /*2030*/  LDCU UR8, c[0x0][0x360] ;  /* 0x00006c00ff0877ac */ /* 0x000e220008000800 */
[----:B------:R-:W1:Y:S01]  /*2040*/  LDC R36, c[0x0][0x364] ;  /* 0x0000d900ff247b82 */ /* 0x000e620000000800 */
[----:B------:R-:W-:Y:S01]  /*2050*/  BSSY.RECONVERGENT B0, `(.L_x_28) ;  /* 0x0000021000007945 */ /* 0x000fe20003800200 */
[----:B------:R-:W0:Y:S01]  /*2060*/  S2R R29, SR_TID.X ;  /* 0x00000000001d7919 */ /* 0x000e220000002100 */
[----:B------:R-:W-:Y:S01]  /*2070*/  ISETP.NE.AND P1, PT, R10, 0x1, PT ;  /* 0x000000010a00780c */ /* 0x000fe20003f25270 */
[----:B0-----:R-:W-:Y:S02]  /*2080*/  IMAD R30, R30, UR8, R29 ;  /* 0x000000081e1e7c24 */ /* 0x001fe4000f8e021d */
[----:B-1----:R-:W-:-:S04]  /*2090*/  IMAD R29, R36, UR8, RZ ;  /* 0x00000008241d7c24 */ /* 0x002fc8000f8e02ff */
[----:B------:R-:W-:-:S05]  /*20a0*/  IMAD R37, R29, R28, R30 ;  /* 0x0000001c1d257224 */ /* 0x000fca00078e021e */
[----:B------:R-:W-:-:S04]  /*20b0*/  SHF.L.U32 R28, R37, 0x2, RZ ;  /* 0x00000002251c7819 */ /* 0x000fc800000006ff */
[----:B------:R-:W-:-:S13]  /*20c0*/  ISETP.GT.U32.AND P0, PT, R28, 0xfff, PT ;  /* 0x00000fff1c00780c */ /* 0x000fda0003f04070 */
[----:B------:R-:W-:Y:S05]  /*20d0*/  @P0 BRA `(.L_x_29) ;  /* 0x0000000000600947 */ /* 0x000fea0003800000 */
[----:B------:R-:W0:Y:S01]  /*20e0*/  S2R R29, SR_CTAID.X ;  /* 0x00000000001d7919 */ /* 0x000e220000002500 */
[----:B------:R-:W1:Y:S01]  /*20f0*/  LDCU UR4, c[0x0][0x3a0] ;  /* 0x00007400ff0477ac */ /* 0x000e620008000800 */
[----:B------:R-:W-:Y:S01]  /*2100*/  LOP3.LUT R28, R28, 0x7c, RZ, 0xc0, !PT ;  /* 0x0000007c1c1c7812 */ /* 0x000fe200078ec0ff */
[----:B------:R-:W2:Y:S03]  /*2110*/  LDCU UR5, c[0x0][0x39c] ;  /* 0x00007380ff0577ac */ /* 0x000ea60008000800 */
[----:B0-----:R-:W-:Y:S02]  /*2120*/  LEA R28, R29, R28, 0x7 ;  /* 0x0000001c1d1c7211 */ /* 0x001fe400078e38ff */
[----:B------:R-:W-:Y:S02]  /*2130*/  LEA.HI R29, R37, R8, RZ, 0x1b ;  /* 0x00000008251d7211 */ /* 0x000fe400078fd8ff */
[----:B------:R-:W-:-:S04]  /*2140*/  IADD3 R30, PT, PT, R28, 0x3, RZ ;  /* 0x000000031c1e7810 */ /* 0x000fc80007ffe0ff */
[----:B-1----:R-:W-:Y:S02]  /*2150*/  ISETP.GE.AND P0, PT, R30, UR4, PT ;  /* 0x000000041e007c0c */ /* 0x002fe4000bf06270 */
[----:B------:R-:W-:Y:S02]  /*2160*/  CS2R R30, SRZ ;  /* 0x00000000001e7805 */ /* 0x000fe4000001ff00 */
[----:B--2---:R-:W-:-:S13]  /*2170*/  ISETP.GE.OR P0, PT, R29, UR5, P0 ;  /* 0x000000051d007c0c */ /* 0x004fda0008706670 */
        /* <DEDUP_REMOVED lines=14> */
.L_x_29:
[----:B------:R-:W-:Y:S05]  /*2260*/  BSYNC.RECONVERGENT B0 ;  /* 0x0000000000007941 */ /* 0x000fea0003800200 */
.L_x_28:
[----:B------:R-:W-:Y:S05]  /*2270*/  @!P1 BRA `(.L_x_27) ;  /* 0x0000000000f89947 */ /* 0x000fea0003800000 */
[----:B------:R-:W-:Y:S01]  /*2280*/  IMAD R37, R36, UR8, R37 ;  /* 0x0000000824257c24 */ /* 0x000fe2000f8e0225 */
[----:B------:R-:W-:Y:S01]  /*2290*/  BSSY.RECONVERGENT B0, `(.L_x_30) ;  /* 0x000001d000007945 */ /* 0x000fe20003800200 */
[----:B------:R-:W-:-:S03]  /*22a0*/  ISETP.NE.AND P1, PT, R10, 0x2, PT ;  /* 0x000000020a00780c */ /* 0x000fc60003f25270 */
[----:B0-----:R-:W-:-:S04]  /*22b0*/  SHF.L.U32 R28, R37, 0x2, RZ ;  /* 0x00000002251c7819 */ /* 0x001fc800000006ff */
        /* <DEDUP_REMOVED lines=26> */
.L_x_31:
[----:B------:R-:W-:Y:S05]  /*2460*/  BSYNC.RECONVERGENT B0 ;  /* 0x0000000000007941 */ /* 0x000fea0003800200 */
.L_x_30:
[----:B------:R-:W-:Y:S05]  /*2470*/  @!P1 BRA `(.L_x_27) ;  /* 0x0000000000789947 */ /* 0x000fea0003800000 */
[----:B0-----:R-:W0:Y:S01]  /*2480*/  LDC R28, c[0x0][0x364] ;  /* 0x0000d900ff1c7b82 */ /* 0x001e220000000800 */
[----:B------:R-:W-:Y:S01]  /*2490*/  BSSY.RECONVERGENT B0, `(.L_x_27) ;  /* 0x000001c000007945 */ /* 0x000fe20003800200 */
[----:B0-----:R-:W-:-:S05]  /*24a0*/  IMAD R28, R28, UR8, R37 ;  /* 0x000000081c1c7c24 */ /* 0x001fca000f8e0225 */
[----:B------:R-:W-:-:S04]  /*24b0*/  SHF.L.U32 R29, R28, 0x2, RZ ;  /* 0x000000021c1d7819 */ /* 0x000fc800000006ff */
[----:B------:R-:W-:-:S13]  /*24c0*/  ISETP.GT.U32.AND P0, PT, R29, 0xfff, PT ;  /* 0x00000fff1d00780c */ /* 0x000fda0003f04070 */
[----:B------:R-:W-:Y:S05]  /*24d0*/  @P0 BRA `(.L_x_32) ;  /* 0x00000000005c0947 */ /* 0x000fea0003800000 */
[----:B------:R-:W0:Y:S01]  /*24e0*/  S2R R30, SR_CTAID.X ;  /* 0x00000000001e7919 */ /* 0x000e220000002500 */
[----:B------:R-:W1:Y:S01]  /*24f0*/  LDCU UR4, c[0x0][0x3a0] ;  /* 0x00007400ff0477ac */ /* 0x000e620008000800 */
[----:B------:R-:W-:Y:S02]  /*2500*/  LOP3.LUT R37, R29, 0x7c, RZ, 0xc0, !PT ;  /* 0x0000007c1d257812 */ /* 0x000fe400078ec0ff */
[----:B------:R-:W-:Y:S01]  /*2510*/  SHF.R.U32.HI R35, RZ, 0x5, R28 ;  /* 0x00000005ff237819 */ /* 0x000fe2000001161c */
[----:B------:R-:W2:Y:S03]  /*2520*/  LDCU UR5, c[0x0][0x39c] ;  /* 0x00007380ff0577ac */ /* 0x000ea60008000800 */
[----:B------:R-:W-:Y:S02]  /*2530*/  IADD3 R29, PT, PT, R35, R8, RZ ;  /* 0x00000008231d7210 */ /* 0x000fe40007ffe0ff */
[----:B0-----:R-:W-:-:S04]  /*2540*/  LEA R30, R30, R37, 0x7 ;  /* 0x000000251e1e7211 */ /* 0x001fc800078e38ff */
[----:B------:R-:W-:-:S04]  /*2550*/  IADD3 R28, PT, PT, R30, 0x3, RZ ;  /* 0x000000031e1c7810 */ /* 0x000fc80007ffe0ff */
[----:B-1----:R-:W-:-:S04]  /*2560*/  ISETP.GE.AND P0, PT, R28, UR4, PT ;  /* 0x000000041c007c0c */ /* 0x002fc8000bf06270 */
[----:B--2---:R-:W-:-:S13]  /*2570*/  ISETP.GE.OR P0, PT, R29, UR5, P0 ;  /* 0x000000051d007c0c */ /* 0x004fda0008706670 */
[----:B------:R-:W0:Y:S01]  /*2580*/  @!P0 LDC.64 R32, c[0x0][0x388] ;  /* 0x0000e200ff208b82 */ /* 0x000e220000000a00 */
[----:B------:R-:W-:Y:S01]  /*2590*/  @!P0 IMAD R29, R29, UR4, R30 ;  /* 0x000000041d1d8c24 */ /* 0x000fe2000f8e021e */
[----:B------:R-:W-:-:S03]  /*25a0*/  CS2R R30, SRZ ;  /* 0x00000000001e7805 */ /* 0x000fc6000001ff00 */
[----:B0-----:R-:W-:Y:S01]  /*25b0*/  @!P0 IMAD.WIDE R32, R29, 0x4, R32 ;  /* 0x000000041d208825 */ /* 0x001fe200078e0220 */
[----:B------:R-:W-:-:S06]  /*25c0*/  CS2R R28, SRZ ;  /* 0x00000000001c7805 */ /* 0x000fcc000001ff00 */
[----:B------:R-:W2:Y:S01]  /*25d0*/  @!P0 LDG.E.128.CONSTANT R28, desc[UR6][R32.64] ;  /* 0x00000006201c8981 */ /* 0x000ea2000c1e9d00 */
[----:B------:R-:W0:Y:S01]  /*25e0*/  S2UR UR5, SR_CgaCtaId ;  /* 0x00000000000579c3 */ /* 0x000e220000008800 */
[----:B------:R-:W-:Y:S02]  /*25f0*/  UMOV UR4, 0x400 ;  /* 0x0000040000047882 */ /* 0x000fe40000000000 */
[----:B------:R-:W-:-:S04]  /*2600*/  UIADD3 UR4, UPT, UPT, UR4, 0x4000, URZ ;  /* 0x0000400004047890 */ /* 0x000fc8000fffe0ff */
[----:B0-----:R-:W-:-:S06]  /*2610*/  ULEA UR4, UR5, UR4, 0x18 ;  /* 0x0000000405047291 */ /* 0x001fcc000f8ec0ff */
[----:B------:R-:W-:-:S04]  /*2620*/  LEA R34, R35, UR4, 0x9 ;  /* 0x0000000423227c11 */ /* 0x000fc8000f8e48ff */
[----:B------:R-:W-:-:S05]  /*2630*/  LEA R34, R37, R34, 0x2 ;  /* 0x0000002225227211 */ /* 0x000fca00078e10ff */
[----:B--2---:R0:W-:Y:S02]  /*2640*/  STS.128 [R34], R28 ;  /* 0x0000001c22007388 */ /* 0x0041e40000000c00 */
.L_x_32:
[----:B------:R-:W-:Y:S05]  /*2650*/  BSYNC.RECONVERGENT B0 ;  /* 0x0000000000007941 */ /* 0x000fea0003800200 */
.L_x_27:
[----:B------:R-:W1:Y:S01]  /*2660*/  S2R R86, SR_TID.Y ;  /* 0x0000000000567919 */ /* 0x000e620000002200 */
[----:B------:R-:W2:Y:S01]  /*2670*/  S2UR UR5, SR_CgaCtaId ;  /* 0x00000000000579c3 */ /* 0x000ea20000008800 */
[----:B------:R-:W-:Y:S01]  /*2680*/  UMOV UR4, 0x400 ;  /* 0x0000040000047882 */ /* 0x000fe20000000000 */
[----:B------:R-:W-:Y:S01]  /*2690*/  IADD3 R8, PT, PT, R8, 0x20, RZ ;  /* 0x0000002008087810 */ /* 0x000fe20007ffe0ff */
[----:B------:R-:W3:Y:S01]  /*26a0*/  S2R R84, SR_TID.X ;  /* 0x0000000000547919 */ /* 0x000ee20000002100 */
[----:B------:R-:W-:-:S04]  /*26b0*/  UIADD3 UR8, UPT, UPT, UR4, 0x4000, URZ ;  /* 0x0000400004087890 */ /* 0x000fc8000fffe0ff */
[----:B------:R-:W-:Y:S01]  /*26c0*/  BAR.SYNC.DEFER_BLOCKING 0x0 ;  /* 0x0000000000007b1d */ /* 0x000fe20000010000 */
[----:B--2---:R-:W-:Y:S02]  /*26d0*/  ULEA UR4, UR5, UR4, 0x18 ;  /* 0x0000000405047291 */ /* 0x004fe4000f8ec0ff */
[----:B------:R-:W-:-:S04]  /*26e0*/  ULEA UR8, UR5, UR8, 0x18 ;  /* 0x0000000805087291 */ /* 0x000fc8000f8ec0ff */
[----:B-1----:R-:W-:Y:S02]  /*26f0*/  LEA R86, R86, UR4, 0x5 ;  /* 0x0000000456567c11 */ /* 0x002fe4000f8e28ff */
[----:B---3--:R-:W-:-:S03]  /*2700*/  LEA R84, R84, UR8, 0x5 ;  /* 0x0000000854547c11 */ /* 0x008fc6000f8e28ff */
[----:B0-----:R-:W-:Y:S01]  /*2710*/  LDS.128 R28, [R86] ;  /* 0x00000000561c7984 */ /* 0x001fe20000000c00 */
[----:B------:R-:W0:Y:S03]  /*2720*/  LDCU UR4, c[0x0][0x39c] ;  /* 0x00007380ff0477ac */ /* 0x000e260008000800 */
[----:B------:R-:W1:Y:S04]  /*2730*/  LDS.128 R32, [R84] ;  /* 0x0000000054207984 */ /* 0x000e680000000c00 */
[----:B------:R-:W2:Y:S04]  /*2740*/  LDS.128 R36, [R86+0x10] ;  /* 0x0000100056247984 */ /* 0x000ea80000000c00 */
[----:B------:R-:W3:Y:S01]  /*2750*/  LDS.128 R40, [R84+0x10] ;  /* 0x0000100054287984 */ /* 0x000ee20000000c00 */
[----:B0-----:R-:W-:Y:S01]  /*2760*/  ISETP.GE.AND P0, PT, R8, UR4, PT ;  /* 0x0000000408007c0c */ /* 0x001fe2000bf06270 */
[C---:B-1----:R-:W-:Y:S01]  /*2770*/  FFMA R91, R32.reuse, R30, R5 ;  /* 0x0000001e205b7223 */ /* 0x042fe20000000005 */
[----:B------:R-:W-:Y:S01]  /*2780*/  FFMA R93, R32, R29, R3 ;  /* 0x0000001d205d7223 */ /* 0x000fe20000000003 */
[-C--:B------:R-:W-:Y:S01]  /*2790*/  FFMA R103, R28, R32.reuse, R9 ;  /* 0x000000201c677223 */ /* 0x080fe20000000009 */
[----:B------:R-:W-:Y:S01]  /*27a0*/  FFMA R89, R32, R31, R0 ;  /* 0x0000001f20597223 */ /* 0x000fe20000000000 */
[----:B--2---:R-:W-:Y:S01]  /*27b0*/  FFMA R5, R36, R32, R7 ;  /* 0x0000002024057223 */ /* 0x004fe20000000007 */
[C---:B------:R-:W-:Y:S01]  /*27c0*/  FFMA R3, R32.reuse, R37, R2 ;  /* 0x0000002520037223 */ /* 0x040fe20000000002 */
[C---:B------:R-:W-:Y:S01]  /*27d0*/  FFMA R11, R32.reuse, R38, R11 ;  /* 0x00000026200b7223 */ /* 0x040fe2000000000b */
[----:B------:R-:W-:Y:S01]  /*27e0*/  FFMA R7, R32, R39, R20 ;  /* 0x0000002720077223 */ /* 0x000fe20000000014 */
[-C--:B------:R-:W-:Y:S01]  /*27f0*/  FFMA R97, R30, R33.reuse, R13 ;  /* 0x000000211e617223 */ /* 0x080fe2000000000d */
[-C--:B------:R-:W-:Y:S01]  /*2800*/  FFMA R96, R28, R33.reuse, R17 ;  /* 0x000000211c607223 */ /* 0x080fe20000000011 */
[-C--:B------:R-:W-:Y:S01]  /*2810*/  FFMA R14, R29, R33.reuse, R14 ;  /* 0x000000211d0e7223 */ /* 0x080fe2000000000e */
[-C--:B------:R-:W-:Y:S01]  /*2820*/  FFMA R16, R31, R33.reuse, R16 ;  /* 0x000000211f107223 */ /* 0x080fe20000000010 */
[-C--:B------:R-:W-:Y:S01]  /*2830*/  FFMA R88, R36, R33.reuse, R15 ;  /* 0x0000002124587223 */ /* 0x080fe2000000000f */
[-C--:B------:R-:W-:Y:S01]  /*2840*/  FFMA R18, R37, R33.reuse, R18 ;  /* 0x0000002125127223 */ /* 0x080fe20000000012 */
[-C--:B------:R-:W-:Y:S01]  /*2850*/  FFMA R19, R38, R33.reuse, R19 ;  /* 0x0000002126137223 */ /* 0x080fe20000000013 */
[C---:B------:R-:W-:Y:S01]  /*2860*/  FFMA R32, R39.reuse, R33, R22 ;  /* 0x0000002127207223 */ /* 0x040fe20000000016 */
[-C--:B------:R-:W-:Y:S01]  /*2870*/  FFMA R13, R39, R34.reuse, R52 ;  /* 0x00000022270d7223 */ /* 0x080fe20000000034 */
[-C--:B------:R-:W-:Y:S01]  /*2880*/  FFMA R101, R28, R34.reuse, R23 ;  /* 0x000000221c657223 */ /* 0x080fe20000000017 */
[-C--:B------:R-:W-:Y:S01]  /*2890*/  FFMA R99, R29, R34.reuse, R24 ;  /* 0x000000221d637223 */ /* 0x080fe20000000018 */
[-C--:B------:R-:W-:Y:S01]  /*28a0*/  FFMA R95, R30, R34.reuse, R25 ;  /* 0x000000221e5f7223 */ /* 0x080fe20000000019 */
[-C--:B------:R-:W-:Y:S01]  /*28b0*/  FFMA R33, R31, R34.reuse, R26 ;  /* 0x000000221f217223 */ /* 0x080fe2000000001a */
[----:B------:R-:W-:Y:S01]  /*28c0*/  FFMA R17, R36, R34, R27 ;  /* 0x0000002224117223 */ /* 0x000fe2000000001b */
[-C--:B------:R-:W-:Y:S01]  /*28d0*/  FFMA R94, R28, R35.reuse, R49 ;  /* 0x000000231c5e7223 */ /* 0x080fe20000000031 */
[-C--:B------:R-:W-:Y:S01]  /*28e0*/  FFMA R50, R29, R35.reuse, R50 ;  /* 0x000000231d327223 */ /* 0x080fe20000000032 */
[-C--:B------:R-:W-:Y:S01]  /*28f0*/  FFMA R92, R30, R35.reuse, R45 ;  /* 0x000000231e5c7223 */ /* 0x080fe2000000002d */
[----:B------:R-:W-:Y:S01]  /*2900*/  FFMA R90, R31, R35, R46 ;  /* 0x000000231f5a7223 */ /* 0x000fe2000000002e */
[C---:B---3--:R-:W-:Y:S01]  /*2910*/  FFMA R55, R28.reuse, R40, R55 ;  /* 0x000000281c377223 */ /* 0x048fe20000000037 */
[C---:B------:R-:W-:Y:S01]  /*2920*/  FFMA R54, R28.reuse, R41, R54 ;  /* 0x000000291c367223 */ /* 0x040fe20000000036 */
[CC--:B------:R-:W-:Y:S01]  /*2930*/  FFMA R53, R28.reuse, R42.reuse, R53 ;  /* 0x0000002a1c357223 */ /* 0x0c0fe20000000035 */
[----:B------:R-:W-:Y:S01]  /*2940*/  FFMA R58, R28, R43, R58 ;  /* 0x0000002b1c3a7223 */ /* 0x000fe2000000003a */
[C---:B------:R-:W-:Y:S01]  /*2950*/  FFMA R57, R40.reuse, R29, R57 ;  /* 0x0000001d28397223 */ /* 0x040fe20000000039 */
[C---:B------:R-:W-:Y:S01]  /*2960*/  FFMA R60, R29.reuse, R41, R60 ;  /* 0x000000291d3c7223 */ /* 0x040fe2000000003c */
[C---:B------:R-:W-:Y:S01]  /*2970*/  FFMA R59, R29.reuse, R42, R59 ;  /* 0x0000002a1d3b7223 */ /* 0x040fe2000000003b */
[----:B------:R-:W-:Y:S01]  /*2980*/  FFMA R62, R29, R43, R62 ;  /* 0x0000002b1d3e7223 */ /* 0x000fe2000000003e */
[----:B------:R-:W-:Y:S01]  /*2990*/  FFMA R61, R40, R30, R61 ;  /* 0x0000001e283d7223 */ /* 0x000fe2000000003d */
[C---:B------:R-:W-:Y:S01]  /*29a0*/  FFMA R52, R30.reuse, R41, R63 ;  /* 0x000000291e347223 */ /* 0x040fe2000000003f */
[CC--:B------:R-:W-:Y:S01]  /*29b0*/  FFMA R65, R30.reuse, R42.reuse, R65 ;  /* 0x0000002a1e417223 */ /* 0x0c0fe20000000041 */
[----:B------:R-:W-:Y:S01]  /*29c0*/  FFMA R64, R30, R43, R64 ;  /* 0x0000002b1e407223 */ /* 0x000fe20000000040 */
[----:B------:R-:W-:Y:S01]  /*29d0*/  FFMA R67, R40, R31, R67 ;  /* 0x0000001f28437223 */ /* 0x000fe20000000043 */
[C---:B------:R-:W-:Y:S01]  /*29e0*/  FFMA R66, R31.reuse, R41, R66 ;  /* 0x000000291f427223 */ /* 0x040fe20000000042 */
[C---:B------:R-:W-:Y:S01]  /*29f0*/  FFMA R69, R31.reuse, R42, R69 ;  /* 0x0000002a1f457223 */ /* 0x040fe20000000045 */
[----:B------:R-:W-:Y:S01]  /*2a00*/  FFMA R68, R31, R43, R68 ;  /* 0x0000002b1f447223 */ /* 0x000fe20000000044 */
[CC--:B------:R-:W-:Y:S01]  /*2a10*/  FFMA R15, R37.reuse, R34.reuse, R44 ;  /* 0x00000022250f7223 */ /* 0x0c0fe2000000002c */
[----:B------:R-:W-:Y:S01]  /*2a20*/  FFMA R9, R38, R34, R21 ;  /* 0x0000002226097223 */ /* 0x000fe20000000015 */
[----:B------:R-:W-:Y:S01]  /*2a30*/  LDS.128 R24, [R86+0x200] ;  /* 0x0002000056187984 */ /* 0x000fe20000000c00 */
[C---:B------:R-:W-:Y:S01]  /*2a40*/  FFMA R71, R36.reuse, R40, R71 ;  /* 0x0000002824477223 */ /* 0x040fe20000000047 */
[C---:B------:R-:W-:Y:S01]  /*2a50*/  FFMA R70, R36.reuse, R41, R70 ;  /* 0x0000002924467223 */ /* 0x040fe20000000046 */
[CC--:B------:R-:W-:Y:S01]  /*2a60*/  FFMA R73, R36.reuse, R42.reuse, R73 ;  /* 0x0000002a24497223 */ /* 0x0c0fe20000000049 */
[----:B------:R-:W0:Y:S01]  /*2a70*/  LDS.128 R28, [R84+0x200] ;  /* 0x00020000541c7984 */ /* 0x000e220000000c00 */
        /* <DEDUP_REMOVED lines=13> */
[----:B------:R-:W1:Y:S01]  /*2b50*/  LDS.128 R20, [R84+0x210] ;  /* 0x0002100054147984 */ /* 0x000e620000000c00 */
[-C--:B------:R-:W-:Y:S01]  /*2b60*/  FFMA R44, R36, R35.reuse, R47 ;  /* 0x00000023242c7223 */ /* 0x080fe2000000002f */
[-C--:B------:R-:W-:Y:S01]  /*2b70*/  FFMA R48, R37, R35.reuse, R48 ;  /* 0x0000002325307223 */ /* 0x080fe20000000030 */
[-C--:B------:R-:W-:Y:S01]  /*2b80*/  FFMA R0, R38, R35.reuse, R51 ;  /* 0x0000002326007223 */ /* 0x080fe20000000033 */
[----:B------:R-:W2:Y:S01]  /*2b90*/  LDS.128 R40, [R86+0x210] ;  /* 0x0002100056287984 */ /* 0x000ea20000000c00 */
[----:B------:R-:W-:-:S03]  /*2ba0*/  FFMA R2, R39, R35, R56 ;  /* 0x0000002327027223 */ /* 0x000fc60000000038 */
[----:B------:R-:W-:Y:S01]  /*2bb0*/  LDS.128 R36, [R84+0x400] ;  /* 0x0004000054247984 */ /* 0x000fe20000000c00 */
[-C--:B0-----:R-:W-:Y:S01]  /*2bc0*/  FFMA R51, R24, R30.reuse, R101 ;  /* 0x0000001e18337223 */ /* 0x081fe20000000065 */
[----:B------:R-:W-:Y:S01]  /*2bd0*/  FFMA R63, R25, R30, R99 ;  /* 0x0000001e193f7223 */ /* 0x000fe20000000063 */
[C---:B------:R-:W-:Y:S01]  /*2be0*/  FFMA R101, R28.reuse, R25, R93 ;  /* 0x000000191c657223 */ /* 0x040fe2000000005d */
[----:B------:R-:W-:Y:S01]  /*2bf0*/  FFMA R99, R28, R26, R91 ;  /* 0x0000001a1c637223 */ /* 0x000fe2000000005b */
[-C--:B------:R-:W-:Y:S01]  /*2c00*/  FFMA R49, R26, R30.reuse, R95 ;  /* 0x0000001e1a317223 */ /* 0x080fe2000000005f */
[----:B------:R-:W-:Y:S01]  /*2c10*/  FFMA R93, R27, R30, R33 ;  /* 0x0000001e1b5d7223 */ /* 0x000fe20000000021 */
[C---:B------:R-:W-:Y:S01]  /*2c20*/  FFMA R103, R24.reuse, R28, R103 ;  /* 0x0000001c18677223 */ /* 0x040fe20000000067 */
[C---:B------:R-:W-:Y:S01]  /*2c30*/  FFMA R96, R24.reuse, R29, R96 ;  /* 0x0000001d18607223 */ /* 0x040fe20000000060 */
[----:B------:R-:W-:Y:S01]  /*2c40*/  FFMA R94, R24, R31, R94 ;  /* 0x0000001f185e7223 */ /* 0x000fe2000000005e */
[C---:B------:R-:W-:Y:S01]  /*2c50*/  FFMA R14, R25.reuse, R29, R14 ;  /* 0x0000001d190e7223 */ /* 0x040fe2000000000e */
[C---:B------:R-:W-:Y:S01]  /*2c60*/  FFMA R50, R25.reuse, R31, R50 ;  /* 0x0000001f19327223 */ /* 0x040fe20000000032 */
[C---:B------:R-:W-:Y:S01]  /*2c70*/  FFMA R97, R26.reuse, R29, R97 ;  /* 0x0000001d1a617223 */ /* 0x040fe20000000061 */
[----:B------:R-:W-:Y:S01]  /*2c80*/  FFMA R92, R26, R31, R92 ;  /* 0x0000001f1a5c7223 */ /* 0x000fe2000000005c */
[----:B------:R-:W-:Y:S01]  /*2c90*/  FFMA R95, R28, R27, R89 ;  /* 0x0000001b1c5f7223 */ /* 0x000fe20000000059 */
[C---:B-1----:R-:W-:Y:S01]  /*2ca0*/  FFMA R55, R24.reuse, R20, R55 ;  /* 0x0000001418377223 */ /* 0x042fe20000000037 */
[C---:B------:R-:W-:Y:S01]  /*2cb0*/  FFMA R54, R24.reuse, R21, R54 ;  /* 0x0000001518367223 */ /* 0x040fe20000000036 */
[C---:B------:R-:W-:Y:S01]  /*2cc0*/  FFMA R53, R24.reuse, R22, R53 ;  /* 0x0000001618357223 */ /* 0x040fe20000000035 */
[----:B------:R-:W-:Y:S01]  /*2cd0*/  FFMA R58, R24, R23, R58 ;  /* 0x00000017183a7223 */ /* 0x000fe2000000003a */
[C---:B--2---:R-:W-:Y:S01]  /*2ce0*/  FFMA R81, R40.reuse, R28, R5 ;  /* 0x0000001c28517223 */ /* 0x044fe20000000005 */
[C---:B------:R-:W-:Y:S01]  /*2cf0*/  FFMA R88, R40.reuse, R29, R88 ;  /* 0x0000001d28587223 */ /* 0x040fe20000000058 */
[C---:B------:R-:W-:Y:S01]  /*2d00*/  FFMA R91, R40.reuse, R30, R17 ;  /* 0x0000001e285b7223 */ /* 0x040fe20000000011 */
[C---:B------:R-:W-:Y:S01]  /*2d10*/  FFMA R44, R40.reuse, R31, R44 ;  /* 0x0000001f282c7223 */ /* 0x040fe2000000002c */
[C---:B------:R-:W-:Y:S01]  /*2d20*/  FFMA R71, R40.reuse, R20, R71 ;  /* 0x0000001428477223 */ /* 0x040fe20000000047 */
        /* <DEDUP_REMOVED lines=11> */
[C---:B------:R-:W-:Y:S01]  /*2de0*/  FFMA R56, R27.reuse, R29, R16 ;  /* 0x0000001d1b387223 */ /* 0x040fe20000000010 */
[C---:B------:R-:W-:Y:S01]  /*2df0*/  FFMA R90, R27.reuse, R31, R90 ;  /* 0x0000001f1b5a7223 */ /* 0x040fe2000000005a */
        /* <DEDUP_REMOVED lines=16> */
[----:B------:R-:W0:Y:S01]  /*2f00*/  LDS.128 R16, [R86+0x400] ;  /* 0x0004000056107984 */ /* 0x000e220000000c00 */
[C---:B------:R-:W-:Y:S01]  /*2f10*/  FFMA R75, R20.reuse, R41, R75 ;  /* 0x00000029144b7223 */ /* 0x040fe2000000004b */
[C---:B------:R-:W-:Y:S01]  /*2f20*/  FFMA R74, R41.reuse, R21, R74 ;  /* 0x00000015294a7223 */ /* 0x040fe2000000004a */
[C---:B------:R-:W-:Y:S01]  /*2f30*/  FFMA R77, R41.reuse, R22, R77 ;  /* 0x00000016294d7223 */ /* 0x040fe2000000004d */
[----:B------:R-:W1:Y:S01]  /*2f40*/  LDS.128 R24, [R84+0x410] ;  /* 0x0004100054187984 */ /* 0x000e620000000c00 */
[----:B------:R-:W-:Y:S01]  /*2f50*/  FFMA R76, R41, R23, R76 ;  /* 0x00000017294c7223 */ /* 0x000fe2000000004c */
[----:B------:R-:W-:Y:S01]  /*2f60*/  FFMA R83, R20, R42, R83 ;  /* 0x0000002a14537223 */ /* 0x000fe20000000053 */
[C---:B------:R-:W-:Y:S01]  /*2f70*/  FFMA R34, R42.reuse, R21, R34 ;  /* 0x000000152a227223 */ /* 0x040fe20000000022 */
[----:B------:R-:W2:Y:S01]  /*2f80*/  LDS.128 R28, [R86+0x410] ;  /* 0x00041000561c7984 */ /* 0x000ea20000000c00 */
[CC--:B------:R-:W-:Y:S01]  /*2f90*/  FFMA R79, R42.reuse, R22.reuse, R79 ;  /* 0x000000162a4f7223 */ /* 0x0c0fe2000000004f */
[----:B------:R-:W-:Y:S01]  /*2fa0*/  FFMA R78, R42, R23, R78 ;  /* 0x000000172a4e7223 */ /* 0x000fe2000000004e */
[----:B------:R-:W-:Y:S01]  /*2fb0*/  FFMA R85, R20, R43, R85 ;  /* 0x0000002b14557223 */ /* 0x000fe20000000055 */
[C---:B------:R-:W-:Y:S01]  /*2fc0*/  FFMA R80, R43.reuse, R21, R80 ;  /* 0x000000152b507223 */ /* 0x040fe20000000050 */
[C---:B------:R-:W-:Y:S01]  /*2fd0*/  FFMA R87, R43.reuse, R22, R87 ;  /* 0x000000162b577223 */ /* 0x040fe20000000057 */
[----:B------:R-:W-:-:S02]  /*2fe0*/  FFMA R82, R43, R23, R82 ;  /* 0x000000172b527223 */ /* 0x000fc40000000052 */
[----:B------:R-:W-:Y:S01]  /*2ff0*/  LDS.128 R20, [R84+0x610] ;  /* 0x0006100054147984 */ /* 0x000fe20000000c00 */
[C---:B0-----:R-:W-:Y:S01]  /*3000*/  FFMA R9, R16.reuse, R36, R103 ;  /* 0x0000002410097223 */ /* 0x041fe20000000067 */
[C---:B------:R-:W-:Y:S01]  /*3010*/  FFMA R96, R16.reuse, R37, R96 ;  /* 0x0000002510607223 */ /* 0x040fe20000000060 */
[C---:B------:R-:W-:Y:S01]  /*3020*/  FFMA R51, R16.reuse, R38, R51 ;  /* 0x0000002610337223 */ /* 0x040fe20000000033 */
[C---:B------:R-:W-:Y:S01]  /*3030*/  FFMA R94, R16.reuse, R39, R94 ;  /* 0x00000027105e7223 */ /* 0x040fe2000000005e */
[C---:B-1----:R-:W-:Y:S01]  /*3040*/  FFMA R55, R16.reuse, R24, R55 ;  /* 0x0000001810377223 */ /* 0x042fe20000000037 */
[C---:B------:R-:W-:Y:S01]  /*3050*/  FFMA R54, R16.reuse, R25, R54 ;  /* 0x0000001910367223 */ /* 0x040fe20000000036 */
[C---:B------:R-:W-:Y:S01]  /*3060*/  FFMA R53, R16.reuse, R26, R53 ;  /* 0x0000001a10357223 */ /* 0x040fe20000000035 */
[----:B------:R-:W-:Y:S01]  /*3070*/  FFMA R58, R16, R27, R58 ;  /* 0x0000001b103a7223 */ /* 0x000fe2000000003a */
[----:B------:R-:W-:Y:S01]  /*3080*/  FFMA R3, R36, R17, R101 ;  /* 0x0000001124037223 */ /* 0x000fe20000000065 */
[C---:B------:R-:W-:Y:S01]  /*3090*/  FFMA R14, R17.reuse, R37, R14 ;  /* 0x00000025110e7223 */ /* 0x040fe2000000000e */
[C---:B------:R-:W-:Y:S01]  /*30a0*/  FFMA R63, R17.reuse, R38, R63 ;  /* 0x00000026113f7223 */ /* 0x040fe2000000003f */
[C---:B------:R-:W-:Y:S01]  /*30b0*/  FFMA R50, R17.reuse, R39, R50 ;  /* 0x0000002711327223 */ /* 0x040fe20000000032 */
[----:B------:R-:W-:Y:S01]  /*30c0*/  FFMA R57, R24, R17, R57 ;  /* 0x0000001118397223 */ /* 0x000fe20000000039 */
[C---:B------:R-:W-:Y:S01]  /*30d0*/  FFMA R60, R17.reuse, R25, R60 ;  /* 0x00000019113c7223 */ /* 0x040fe2000000003c */
[C---:B------:R-:W-:Y:S01]  /*30e0*/  FFMA R59, R17.reuse, R26, R59 ;  /* 0x0000001a113b7223 */ /* 0x040fe2000000003b */
[----:B------:R-:W-:Y:S01]  /*30f0*/  FFMA R62, R17, R27, R62 ;  /* 0x0000001b113e7223 */ /* 0x000fe2000000003e */
        /* <DEDUP_REMOVED lines=16> */
[----:B--2---:R-:W-:Y:S01]  /*3200*/  FFMA R42, R28, R39, R44 ;  /* 0x000000271c2a7223 */ /* 0x004fe2000000002c */
[----:B------:R-:W-:Y:S01]  /*3210*/  FFMA R41, R36, R29, R47 ;  /* 0x0000001d24297223 */ /* 0x000fe2000000002f */
[C---:B------:R-:W-:Y:S01]  /*3220*/  FFMA R43, R29.reuse, R38, R45 ;  /* 0x000000261d2b7223 */ /* 0x040fe2000000002d */
[----:B------:R-:W0:Y:S01]  /*3230*/  LDS.128 R16, [R86+0x600] ;  /* 0x0006000056107984 */ /* 0x000e220000000c00 */
[C---:B------:R-:W-:Y:S01]  /*3240*/  FFMA R81, R28.reuse, R36, R81 ;  /* 0x000000241c517223 */ /* 0x040fe20000000051 */
[C---:B------:R-:W-:Y:S01]  /*3250*/  FFMA R88, R28.reuse, R37, R88 ;  /* 0x000000251c587223 */ /* 0x040fe20000000058 */
[C---:B------:R-:W-:Y:S01]  /*3260*/  FFMA R91, R28.reuse, R38, R91 ;  /* 0x000000261c5b7223 */ /* 0x040fe2000000005b */
[----:B------:R-:W1:Y:S01]  /*3270*/  LDS.128 R44, [R84+0x600] ;  /* 0x00060000542c7984 */ /* 0x000e620000000c00 */
[C---:B------:R-:W-:Y:S01]  /*3280*/  FFMA R71, R28.reuse, R24, R71 ;  /* 0x000000181c477223 */ /* 0x040fe20000000047 */
        /* <DEDUP_REMOVED lines=25> */
[----:B------:R-:W-:Y:S04]  /*3420*/  LDS.128 R36, [R84+0x800] ;  /* 0x0008000054247984 */ /* 0x000fe80000000c00 */
[----:B------:R-:W2:Y:S04]  /*3430*/  LDS.128 R28, [R86+0x610] ;  /* 0x00061000561c7984 */ /* 0x000ea80000000c00 */
[----:B------:R-:W-:Y:S01]  /*3440*/  LDS.128 R24, [R84+0x810] ;  /* 0x0008100054187984 */ /* 0x000fe20000000c00 */
[C---:B0-----:R-:W-:Y:S01]  /*3450*/  FFMA R55, R16.reuse, R20, R55 ;  /* 0x0000001410377223 */ /* 0x041fe20000000037 */
[C---:B------:R-:W-:Y:S01]  /*3460*/  FFMA R54, R16.reuse, R21, R54 ;  /* 0x0000001510367223 */ /* 0x040fe20000000036 */
[C---:B------:R-:W-:Y:S01]  /*3470*/  FFMA R53, R16.reuse, R22, R53 ;  /* 0x0000001610357223 */ /* 0x040fe20000000035 */
[C---:B------:R-:W-:Y:S01]  /*3480*/  FFMA R58, R16.reuse, R23, R58 ;  /* 0x00000017103a7223 */ /* 0x040fe2000000003a */
[C---:B-1----:R-:W-:Y:S01]  /*3490*/  FFMA R9, R16.reuse, R44, R9 ;  /* 0x0000002c10097223 */ /* 0x042fe20000000009 */
[C---:B------:R-:W-:Y:S01]  /*34a0*/  FFMA R96, R16.reuse, R45, R96 ;  /* 0x0000002d10607223 */ /* 0x040fe20000000060 */
[CC--:B------:R-:W-:Y:S01]  /*34b0*/  FFMA R51, R16.reuse, R46.reuse, R51 ;  /* 0x0000002e10337223 */ /* 0x0c0fe20000000033 */
        /* <DEDUP_REMOVED lines=24> */
[----:B------:R-:W-:-:S02]  /*3640*/  FFMA R68, R19, R23, R68 ;  /* 0x0000001713447223 */ /* 0x000fc40000000044 */
[----:B------:R-:W0:Y:S01]  /*3650*/  LDS.128 R16, [R86+0x800] ;  /* 0x0008000056107984 */ /* 0x000e220000000c00 */
[C---:B--2---:R-:W-:Y:S01]  /*3660*/  FFMA R81, R28.reuse, R44, R81 ;  /* 0x0000002c1c517223 */ /* 0x044fe20000000051 */
[C---:B------:R-:W-:Y:S01]  /*3670*/  FFMA R88, R28.reuse, R45, R88 ;  /* 0x0000002d1c587223 */ /* 0x040fe20000000058 */
[C---:B------:R-:W-:Y:S01]  /*3680*/  FFMA R91, R28.reuse, R46, R91 ;  /* 0x0000002e1c5b7223 */ /* 0x040fe2000000005b */
[C---:B------:R-:W-:Y:S01]  /*3690*/  FFMA R42, R28.reuse, R47, R42 ;  /* 0x0000002f1c2a7223 */ /* 0x040fe2000000002a */
[C---:B------:R-:W-:Y:S01]  /*36a0*/  FFMA R71, R28.reuse, R20, R71 ;  /* 0x000000141c477223 */ /* 0x040fe20000000047 */
        /* <DEDUP_REMOVED lines=28> */
[----:B------:R-:W1:Y:S01]  /*3870*/  LDS.128 R28, [R86+0x810] ;  /* 0x00081000561c7984 */ /* 0x000e620000000c00 */
[C---:B0-----:R-:W-:Y:S01]  /*3880*/  FFMA R9, R16.reuse, R36, R9 ;  /* 0x0000002410097223 */ /* 0x041fe20000000009 */
        /* <DEDUP_REMOVED lines=32> */
[----:B------:R-:W0:Y:S01]  /*3a90*/  LDS.128 R16, [R86+0xa00] ;  /* 0x000a000056107984 */ /* 0x000e220000000c00 */
[C---:B-1----:R-:W-:Y:S01]  /*3aa0*/  FFMA R81, R28.reuse, R36, R81 ;  /* 0x000000241c517223 */ /* 0x042fe20000000051 */
        /* <DEDUP_REMOVED lines=1647> */
[C---:B------:R-:W-:Y:S01]  /*a1a0*/  FFMA R71, R28.reuse, R24, R71 ;  /* 0x000000181c477223 */ /* 0x040fe20000000047 */
[----:B------:R-:W1:Y:S01]  /*a1b0*/  LDS.128 R36, [R86+0x3a10] ;  /* 0x003a100056247984 */ /* 0x000e620000000c00 */
        /* <DEDUP_REMOVED lines=48> */
[----:B------:R-:W0:Y:S01]  /*a4c0*/  LDS.128 R24, [R84+0x3c00] ;  /* 0x003c000054187984 */ /* 0x000e220000000c00 */
[C---:B-1----:R-:W-:Y:S01]  /*a4d0*/  FFMA R71, R36.reuse, R20, R71 ;  /* 0x0000001424477223 */ /* 0x042fe20000000047 */
[C---:B------:R-:W-:Y:S01]  /*a4e0*/  FFMA R70, R36.reuse, R21, R70 ;  /* 0x0000001524467223 */ /* 0x040fe20000000046 */
[CC--:B------:R-:W-:Y:S01]  /*a4f0*/  FFMA R73, R36.reuse, R22.reuse, R73 ;  /* 0x0000001624497223 */ /* 0x0c0fe20000000049 */
[----:B------:R-:W1:Y:S01]  /*a500*/  LDS.128 R16, [R84+0x3c10] ;  /* 0x003c100054107984 */ /* 0x000e620000000c00 */
        /* <DEDUP_REMOVED lines=14> */
[----:B------:R-:W2:Y:S01]  /*a5f0*/  LDS.128 R20, [R86+0x3c10] ;  /* 0x003c100056147984 */ /* 0x000ea20000000c00 */
[C---:B------:R-:W-:Y:S01]  /*a600*/  FFMA R88, R36.reuse, R45, R88 ;  /* 0x0000002d24587223 */ /* 0x040fe20000000058 */
[C---:B------:R-:W-:Y:S01]  /*a610*/  FFMA R91, R36.reuse, R46, R91 ;  /* 0x0000002e245b7223 */ /* 0x040fe2000000005b */
[----:B------:R-:W-:Y:S01]  /*a620*/  FFMA R42, R36, R47, R42 ;  /* 0x0000002f242a7223 */ /* 0x000fe2000000002a */
[C---:B------:R-:W-:Y:S01]  /*a630*/  FFMA R41, R44.reuse, R37, R41 ;  /* 0x000000252c297223 */ /* 0x040fe20000000029 */
[C---:B------:R-:W-:Y:S01]  /*a640*/  FFMA R11, R44.reuse, R38, R11 ;  /* 0x000000262c0b7223 */ /* 0x040fe2000000000b */
[----:B------:R-:W-:Y:S01]  /*a650*/  FFMA R7, R44, R39, R7 ;  /* 0x000000272c077223 */ /* 0x000fe20000000007 */
[C---:B------:R-:W-:Y:S01]  /*a660*/  FFMA R40, R37.reuse, R45, R40 ;  /* 0x0000002d25287223 */ /* 0x040fe20000000028 */
[CC--:B------:R-:W-:Y:S01]  /*a670*/  FFMA R43, R37.reuse, R46.reuse, R43 ;  /* 0x0000002e252b7223 */ /* 0x0c0fe2000000002b */
[----:B------:R-:W-:Y:S01]  /*a680*/  FFMA R48, R37, R47, R48 ;  /* 0x0000002f25307223 */ /* 0x000fe20000000030 */
[C---:B------:R-:W-:Y:S01]  /*a690*/  FFMA R33, R38.reuse, R45, R33 ;  /* 0x0000002d26217223 */ /* 0x040fe20000000021 */
[CC--:B------:R-:W-:Y:S01]  /*a6a0*/  FFMA R35, R38.reuse, R46.reuse, R35 ;  /* 0x0000002e26237223 */ /* 0x0c0fe20000000023 */
[----:B------:R-:W-:Y:S01]  /*a6b0*/  FFMA R36, R38, R47, R0 ;  /* 0x0000002f26247223 */ /* 0x000fe20000000000 */
[C---:B------:R-:W-:Y:S01]  /*a6c0*/  FFMA R32, R39.reuse, R45, R32 ;  /* 0x0000002d27207223 */ /* 0x040fe20000000020 */
[C---:B------:R-:W-:Y:S01]  /*a6d0*/  FFMA R0, R39.reuse, R46, R13 ;  /* 0x0000002e27007223 */ /* 0x040fe2000000000d */
[----:B------:R-:W-:Y:S01]  /*a6e0*/  FFMA R2, R39, R47, R2 ;  /* 0x0000002f27027223 */ /* 0x000fe20000000002 */
[-C--:B0-----:R-:W-:Y:S01]  /*a6f0*/  FFMA R44, R29, R26.reuse, R63 ;  /* 0x0000001a1d2c7223 */ /* 0x081fe2000000003f */
[-C--:B------:R-:W-:Y:S01]  /*a700*/  FFMA R45, R30, R27.reuse, R92 ;  /* 0x0000001b1e2d7223 */ /* 0x080fe2000000005c */
[C---:B------:R-:W-:Y:S01]  /*a710*/  FFMA R46, R31.reuse, R27, R90 ;  /* 0x0000001b1f2e7223 */ /* 0x040fe2000000005a */
[----:B------:R-:W-:Y:S01]  /*a720*/  FFMA R92, R24, R31, R95 ;  /* 0x0000001f185c7223 */ /* 0x000fe2000000005f */
[----:B-1----:R-:W-:Y:S01]  /*a730*/  FFMA R63, R30, R17, R52 ;  /* 0x000000111e3f7223 */ /* 0x002fe20000000034 */
[----:B------:R-:W-:Y:S01]  /*a740*/  FFMA R52, R31, R26, R93 ;  /* 0x0000001a1f347223 */ /* 0x000fe2000000005d */
[C---:B------:R-:W-:Y:S01]  /*a750*/  FFMA R9, R28.reuse, R24, R9 ;  /* 0x000000181c097223 */ /* 0x040fe20000000009 */
        /* <DEDUP_REMOVED lines=38> */
[----:B------:R-:W-:Y:S01]  /*a9c0*/  FFMA R62, R29, R19, R62 ;  /* 0x000000131d3e7223 */ /* 0x000fe2000000003e */
[----:B------:R-:W-:Y:S01]  /*a9d0*/  FFMA R5, R24, R30, R5 ;  /* 0x0000001e18057223 */ /* 0x000fe20000000005 */
[C---:B------:R-:W-:Y:S01]  /*a9e0*/  FFMA R15, R30.reuse, R25, R15 ;  /* 0x000000191e0f7223 */ /* 0x040fe2000000000f */
[----:B------:R-:W-:Y:S01]  /*a9f0*/  FFMA R89, R30, R26, R89 ;  /* 0x0000001a1e597223 */ /* 0x000fe20000000059 */
[----:B------:R-:W-:Y:S01]  /*aa00*/  FFMA R61, R16, R30, R61 ;  /* 0x0000001e103d7223 */ /* 0x000fe2000000003d */
[CC--:B------:R-:W-:Y:S01]  /*aa10*/  FFMA R65, R30.reuse, R18.reuse, R65 ;  /* 0x000000121e417223 */ /* 0x0c0fe20000000041 */
[----:B------:R-:W-:Y:S01]  /*aa20*/  FFMA R64, R30, R19, R64 ;  /* 0x000000131e407223 */ /* 0x000fe20000000040 */
[C---:B------:R-:W-:Y:S01]  /*aa30*/  FFMA R56, R31.reuse, R25, R56 ;  /* 0x000000191f387223 */ /* 0x040fe20000000038 */
[----:B------:R-:W-:Y:S01]  /*aa40*/  FFMA R67, R16, R31, R67 ;  /* 0x0000001f10437223 */ /* 0x000fe20000000043 */
[C---:B------:R-:W-:Y:S01]  /*aa50*/  FFMA R66, R31.reuse, R17, R66 ;  /* 0x000000111f427223 */ /* 0x040fe20000000042 */
[C---:B------:R-:W-:Y:S01]  /*aa60*/  FFMA R69, R31.reuse, R18, R69 ;  /* 0x000000121f457223 */ /* 0x040fe20000000045 */
[----:B------:R-:W-:Y:S01]  /*aa70*/  FFMA R68, R31, R19, R68 ;  /* 0x000000131f447223 */ /* 0x000fe20000000044 */
[----:B------:R-:W-:Y:S01]  /*aa80*/  LDS.128 R32, [R84+0x3e00] ;  /* 0x003e000054207984 */ /* 0x000fe20000000c00 */
[----:B------:R-:W-:Y:S01]  /*aa90*/  FFMA R24, R24, R23, R7 ;  /* 0x0000001718187223 */ /* 0x000fe20000000007 */
[C---:B------:R-:W-:Y:S01]  /*aaa0*/  FFMA R96, R23.reuse, R26, R0 ;  /* 0x0000001a17607223 */ /* 0x040fe20000000000 */
[C---:B------:R-:W-:Y:S01]  /*aab0*/  FFMA R94, R23.reuse, R27, R2 ;  /* 0x0000001b175e7223 */ /* 0x040fe20000000002 */
[----:B------:R-:W0:Y:S01]  /*aac0*/  LDS.128 R36, [R86+0x3e10] ;  /* 0x003e100056247984 */ /* 0x000e220000000c00 */
[----:B------:R-:W-:Y:S01]  /*aad0*/  FFMA R85, R16, R23, R85 ;  /* 0x0000001710557223 */ /* 0x000fe20000000055 */
[C---:B------:R-:W-:Y:S01]  /*aae0*/  FFMA R80, R23.reuse, R17, R80 ;  /* 0x0000001117507223 */ /* 0x040fe20000000050 */
[C---:B------:R-:W-:Y:S01]  /*aaf0*/  FFMA R87, R23.reuse, R18, R87 ;  /* 0x0000001217577223 */ /* 0x040fe20000000057 */
[----:B------:R-:W1:Y:S01]  /*ab00*/  LDS.128 R28, [R86+0x3e00] ;  /* 0x003e0000561c7984 */ /* 0x000e620000000c00 */
[----:B------:R-:W-:-:S03]  /*ab10*/  FFMA R82, R23, R19, R82 ;  /* 0x0000001317527223 */ /* 0x000fc60000000052 */
[----:B------:R-:W2:Y:S01]  /*ab20*/  LDS.128 R40, [R84+0x3e10] ;  /* 0x003e100054287984 */ /* 0x000ea20000000c00 */
[C---:B0-----:R-:W-:Y:S01]  /*ab30*/  FFMA R2, R32.reuse, R37, R20 ;  /* 0x0000002520027223 */ /* 0x041fe20000000014 */
[----:B------:R-:W-:Y:S01]  /*ab40*/  FFMA R20, R32, R39, R24 ;  /* 0x0000002720147223 */ /* 0x000fe20000000018 */
[----:B------:R-:W-:Y:S01]  /*ab50*/  FFMA R7, R36, R32, R97 ;  /* 0x0000002024077223 */ /* 0x000fe20000000061 */
[----:B------:R-:W-:Y:S01]  /*ab60*/  FFMA R11, R32, R38, R11 ;  /* 0x00000026200b7223 */ /* 0x000fe2000000000b */
[-C--:B-1----:R-:W-:Y:S01]  /*ab70*/  FFMA R17, R28, R33.reuse, R13 ;  /* 0x000000211c117223 */ /* 0x082fe2000000000d */
[-C--:B------:R-:W-:Y:S01]  /*ab80*/  FFMA R13, R30, R33.reuse, R15 ;  /* 0x000000211e0d7223 */ /* 0x080fe2000000000f */
[----:B------:R-:W-:Y:S01]  /*ab90*/  FFMA R16, R31, R33, R56 ;  /* 0x000000211f107223 */ /* 0x000fe20000000038 */
[CC--:B------:R-:W-:Y:S01]  /*aba0*/  FFMA R23, R28.reuse, R34.reuse, R51 ;  /* 0x000000221c177223 */ /* 0x0c0fe20000000033 */
[-C--:B------:R-:W-:Y:S01]  /*abb0*/  FFMA R24, R29, R34.reuse, R44 ;  /* 0x000000221d187223 */ /* 0x080fe2000000002c */
[----:B------:R-:W-:Y:S01]  /*abc0*/  FFMA R26, R31, R34, R52 ;  /* 0x000000221f1a7223 */ /* 0x000fe20000000034 */
[----:B------:R-:W-:Y:S01]  /*abd0*/  FFMA R9, R28, R32, R9 ;  /* 0x000000201c097223 */ /* 0x000fe20000000009 */
[C---:B------:R-:W-:Y:S01]  /*abe0*/  FFMA R3, R32.reuse, R29, R3 ;  /* 0x0000001d20037223 */ /* 0x040fe20000000003 */
[C---:B------:R-:W-:Y:S01]  /*abf0*/  FFMA R5, R32.reuse, R30, R5 ;  /* 0x0000001e20057223 */ /* 0x040fe20000000005 */
[----:B------:R-:W-:Y:S01]  /*ac00*/  FFMA R0, R32, R31, R92 ;  /* 0x0000001f20007223 */ /* 0x000fe2000000005c */
        /* <DEDUP_REMOVED lines=17> */
[----:B------:R-:W-:Y:S01]  /*ad20*/  FFMA R56, R39, R35, R94 ;  /* 0x0000002327387223 */ /* 0x000fe2000000005e */
[C---:B--2---:R-:W-:Y:S01]  /*ad30*/  FFMA R55, R28.reuse, R40, R55 ;  /* 0x000000281c377223 */ /* 0x044fe20000000037 */
        /* <DEDUP_REMOVED lines=31> */
[----:B------:R-:W-:Y:S06]  /*af30*/  BAR.SYNC.DEFER_BLOCKING 0x0 ;  /* 0x0000000000007b1d */ /* 0x000fec0000010000 */
[----:B------:R-:W-:Y:S05]  /*af40*/  @!P0 BRA `(.L_x_33) ;  /* 0xffffff5400448947 */ /* 0x000fea000383ffff */
.L_x_0:
[----:B------:R-:W1:Y:S01]  /*af50*/  S2R R10, SR_CTAID.Y ;  /* 0x00000000000a7919 */ /* 0x000e620000002600 */
[----:B------:R-:W2:Y:S01]  /*af60*/  LDCU UR8, c[0x0][0x398] ;  /* 0x00007300ff0877ac */ /* 0x000ea20008000800 */
[----:B------:R-:W-:Y:S01]  /*af70*/  BSSY.RECONVERGENT B0, `(.L_x_34) ;  /* 0x0000057000007945 */ /* 0x000fe20003800200 */
[----:B------:R-:W1:Y:S01]  /*af80*/  S2R R31, SR_TID.Y ;  /* 0x00000000001f7919 */ /* 0x000e620000002200 */
[----:B------:R-:W3:Y:S01]  /*af90*/  S2R R4, SR_CTAID.X ;  /* 0x0000000000047919 */ /* 0x000ee20000002500 */
[----:B------:R-:W3:Y:S01]  /*afa0*/  S2R R29, SR_TID.X ;  /* 0x00000000001d7919 */ /* 0x000ee20000002100 */
[----:B-1----:R-:W-:-:S04]  /*afb0*/  LEA R10, R10, R31, 0x4 ;  /* 0x0000001f0a0a7211 */ /* 0x002fc800078e20ff */
[----:B------:R-:W-:-:S04]  /*afc0*/  SHF.L.U32 R10, R10, 0x3, RZ ;  /* 0x000000030a0a7819 */ /* 0x000fc800000006ff */
[----:B--2---:R-:W-:Y:S02]  /*afd0*/  ISETP.GE.AND P0, PT, R10, UR8, PT ;  /* 0x000000080a007c0c */ /* 0x004fe4000bf06270 */
[----:B---3--:R-:W-:Y:S02]  /*afe0*/  LEA R4, R4, R29, 0x4 ;  /* 0x0000001d04047211 */ /* 0x008fe400078e20ff */
[C---:B------:R-:W-:Y:S02]  /*aff0*/  IADD3 R31, PT, PT, R10.reuse, 0x1, RZ ;  /* 0x000000010a1f7810 */ /* 0x040fe40007ffe0ff */
[----:B------:R-:W-:Y:S02]  /*b000*/  IADD3 R6, PT, PT, R10, 0x2, RZ ;  /* 0x000000020a067810 */ /* 0x000fe40007ffe0ff */
[----:B------:R-:W-:-:S05]  /*b010*/  SHF.L.U32 R4, R4, 0x3, RZ ;  /* 0x0000000304047819 */ /* 0x000fca00000006ff */
[----:B------:R-:W-:Y:S05]  /*b020*/  @P0 BRA `(.L_x_35) ;  /* 0x00000004002c0947 */ /* 0x000fea0003800000 */
[----:B------:R-:W1:Y:S01]  /*b030*/  LDCU UR9, c[0x0][0x3a0] ;  /* 0x00007400ff0977ac */ /* 0x000e620008000800 */
[----:B------:R-:W2:Y:S01]  /*b040*/  LDCU.64 UR4, c[0x0][0x390] ;  /* 0x00007200ff0477ac */ /* 0x000ea20008000a00 */
[----:B-1----:R-:W-:Y:S01]  /*b050*/  ISETP.GE.AND P3, PT, R4, UR9, PT ;  /* 0x0000000904007c0c */ /* 0x002fe2000bf66270 */
[----:B------:R-:W-:-:S12]  /*b060*/  IMAD R33, R10, UR9, RZ ;  /* 0x000000090a217c24 */ /* 0x000fd8000f8e02ff */
[----:B------:R-:W1:Y:S01]  /*b070*/  @!P3 LDC.64 R28, c[0x0][0x390] ;  /* 0x0000e400ff1cbb82 */ /* 0x000e620000000a00 */
[----:B------:R-:W-:-:S07]  /*b080*/  @!P3 IADD3 R35, PT, PT, R4, R33, RZ ;  /* 0x000000210423b210 */ /* 0x000fce0007ffe0ff */
[----:B------:R-:W3:Y:S08]  /*b090*/  @!P3 LDC R36, c[0x0][0x3a4] ;  /* 0x0000e900ff24bb82 */ /* 0x000ef00000000800 */
[----:B------:R-:W4:Y:S01]  /*b0a0*/  @!P3 LDC R37, c[0x0][0x3a8] ;  /* 0x0000ea00ff25bb82 */ /* 0x000f220000000800 */
[----:B-1----:R-:W-:-:S05]  /*b0b0*/  @!P3 IMAD.WIDE R28, R35, 0x4, R28 ;  /* 0x00000004231cb825 */ /* 0x002fca00078e021c */
[----:B0-----:R-:W4:Y:S01]  /*b0c0*/  @!P3 LDG.E R12, desc[UR6][R28.64] ;  /* 0x000000061c0cb981 */ /* 0x001f22000c1e1900 */
[----:B------:R-:W-:Y:S02]  /*b0d0*/  SHF.R.S32.HI R34, RZ, 0x1f, R4 ;  /* 0x0000001fff227819 */ /* 0x000fe40000011404 */
[C---:B------:R-:W-:Y:S01]  /*b0e0*/  IADD3 R8, PT, PT, R4.reuse, 0x1, RZ ;  /* 0x0000000104087810 */ /* 0x040fe20007ffe0ff */
[----:B---3--:R-:W-:Y:S01]  /*b0f0*/  @!P3 FMUL R9, R9, R36 ;  /* 0x000000240909b220 */ /* 0x008fe20000400000 */
[C---:B------:R-:W-:Y:S02]  /*b100*/  IADD3 R35, P4, PT, R4.reuse, R33, RZ ;  /* 0x0000002104237210 */ /* 0x040fe40007f9e0ff */
[----:B------:R-:W-:Y:S02]  /*b110*/  IADD3 R30, PT, PT, R4, 0x2, RZ ;  /* 0x00000002041e7810 */ /* 0x000fe40007ffe0ff */
[----:B------:R-:W-:Y:S02]  /*b120*/  ISETP.GE.AND P0, PT, R8, UR9, PT ;  /* 0x0000000908007c0c */ /* 0x000fe4000bf06270 */
[----:B------:R-:W-:-:S02]  /*b130*/  LEA.HI.X.SX32 R34, R33, R34, 0x1, P4 ;  /* 0x0000002221227211 */ /* 0x000fc400020f0eff */
[----:B------:R-:W-:Y:S02]  /*b140*/  ISETP.GE.AND P1, PT, R30, UR9, PT ;  /* 0x000000091e007c0c */ /* 0x000fe4000bf26270 */
[----:B--2---:R-:W-:Y:S02]  /*b150*/  LEA R8, P4, R35, UR4, 0x2 ;  /* 0x0000000423087c11 */ /* 0x004fe4000f8810ff */
[C---:B------:R-:W-:Y:S02]  /*b160*/  IADD3 R32, PT, PT, R4.reuse, 0x3, RZ ;  /* 0x0000000304207810 */ /* 0x040fe40007ffe0ff */
[----:B------:R-:W-:Y:S02]  /*b170*/  IADD3 R30, PT, PT, R4, 0x4, RZ ;  /* 0x00000004041e7810 */ /* 0x000fe40007ffe0ff */
[----:B------:R-:W-:Y:S01]  /*b180*/  ISETP.GE.AND P2, PT, R32, UR9, PT ;  /* 0x0000000920007c0c */ /* 0x000fe2000bf46270 */
[----:B------:R-:W0:Y:S01]  /*b190*/  @!P0 LDC R38, c[0x0][0x3a4] ;  /* 0x0000e900ff268b82 */ /* 0x000e220000000800 */
[----:B------:R-:W-:-:S04]  /*b1a0*/  IADD3 R32, PT, PT, R4, 0x5, RZ ;  /* 0x0000000504207810 */ /* 0x000fc80007ffe0ff */
[----:B------:R-:W-:-:S03]  /*b1b0*/  ISETP.GE.AND P5, PT, R32, UR9, PT ;  /* 0x0000000920007c0c */ /* 0x000fc6000bfa6270 */
[----:B------:R-:W1:Y:S08]  /*b1c0*/  @!P1 LDC R40, c[0x0][0x3a4] ;  /* 0x0000e900ff289b82 */ /* 0x000e700000000800 */
[----:B------:R-:W2:Y:S08]  /*b1d0*/  @!P2 LDC R42, c[0x0][0x3a4] ;  /* 0x0000e900ff2aab82 */ /* 0x000eb00000000800 */
[----:B------:R-:W3:Y:S08]  /*b1e0*/  @!P5 LDC R39, c[0x0][0x3a4] ;  /* 0x0000e900ff27db82 */ /* 0x000ef00000000800 */
[----:B------:R-:W5:Y:S01]  /*b1f0*/  @!P5 LDC R41, c[0x0][0x3a8] ;  /* 0x0000ea00ff29db82 */ /* 0x000f620000000800 */
[----:B----4-:R-:W-:Y:S01]  /*b200*/  @!P3 FFMA R33, R12, R37, R9 ;  /* 0x000000250c21b223 */ /* 0x010fe20000000009 */
[----:B------:R-:W-:-:S06]  /*b210*/  LEA.HI.X R9, R35, UR5, R34, 0x2, P4 ;  /* 0x0000000523097c11 */ /* 0x000fcc000a0f1422 */
[----:B------:R-:W4:Y:S01]  /*b220*/  @!P0 LDC R37, c[0x0][0x3a8] ;  /* 0x0000ea00ff258b82 */ /* 0x000f220000000800 */
[----:B------:R-:W-:Y:S02]  /*b230*/  ISETP.GE.AND P4, PT, R30, UR9, PT ;  /* 0x000000091e007c0c */ /* 0x000fe4000bf86270 */
[----:B------:R-:W-:Y:S01]  /*b240*/  IADD3 R30, PT, PT, R4, 0x6, RZ ;  /* 0x00000006041e7810 */ /* 0x000fe20007ffe0ff */
[----:B------:R0:W-:Y:S03]  /*b250*/  @!P3 STG.E desc[UR6][R28.64], R33 ;  /* 0x000000211c00b986 */ /* 0x0001e6000c101906 */
[----:B------:R-:W-:Y:S01]  /*b260*/  ISETP.GE.AND P3, PT, R30, UR9, PT ;  /* 0x000000091e007c0c */ /* 0x000fe2000bf66270 */
[----:B------:R-:W5:Y:S04]  /*b270*/  @!P2 LDG.E R32, desc[UR6][R8.64+0xc] ;  /* 0x00000c060820a981 */ /* 0x000f68000c1e1900 */
[----:B------:R-:W4:Y:S02]  /*b280*/  @!P1 LDG.E R30, desc[UR6][R8.64+0x8] ;  /* 0x00000806081e9981 */ /* 0x000f24000c1e1900 */
[----:B------:R-:W3:Y:S02]  /*b290*/  @!P4 LDC R84, c[0x0][0x3a4] ;  /* 0x0000e900ff54cb82 */ /* 0x000ee40000000800 */
[----:B------:R-:W4:Y:S04]  /*b2a0*/  @!P4 LDG.E R34, desc[UR6][R8.64+0x10] ;  /* 0x000010060822c981 */ /* 0x000f28000c1e1900 */
[----:B------:R-:W4:Y:S02]  /*b2b0*/  @!P5 LDG.E R35, desc[UR6][R8.64+0x14] ;  /* 0x000014060823d981 */ /* 0x000f24000c1e1900 */
[----:B------:R-:W3:Y:S02]  /*b2c0*/  @!P3 LDC R86, c[0x0][0x3a4] ;  /* 0x0000e900ff56bb82 */ /* 0x000ee40000000800 */
[----:B------:R-:W4:Y:S04]  /*b2d0*/  @!P3 LDG.E R36, desc[UR6][R8.64+0x18] ;  /* 0x000018060824b981 */ /* 0x000f28000c1e1900 */
[----:B------:R-:W4:Y:S02]  /*b2e0*/  @!P0 LDG.E R12, desc[UR6][R8.64+0x4] ;  /* 0x00000406080c8981 */ /* 0x000f24000c1e1900 */
[----:B0-----:R-:W4:Y:S08]  /*b2f0*/  @!P1 LDC R28, c[0x0][0x3a8] ;  /* 0x0000ea00ff1c9b82 */ /* 0x001f300000000800 */
[----:B------:R-:W5:Y:S08]  /*b300*/  @!P2 LDC R29, c[0x0][0x3a8] ;  /* 0x0000ea00ff1dab82 */ /* 0x000f700000000800 */
[----:B------:R-:W0:Y:S08]  /*b310*/  @!P4 LDC R33, c[0x0][0x3a8] ;  /* 0x0000ea00ff21cb82 */ /* 0x000e300000000800 */
[----:B------:R-:W0:Y:S01]  /*b320*/  @!P3 LDC R43, c[0x0][0x3a8] ;  /* 0x0000ea00ff2bbb82 */ /* 0x000e220000000800 */
[----:B-1----:R-:W-:Y:S01]  /*b330*/  @!P1 FMUL R23, R23, R40 ;  /* 0x0000002817179220 */ /* 0x002fe20000400000 */
[----:B--2---:R-:W-:Y:S01]  /*b340*/  @!P2 FMUL R49, R49, R42 ;  /* 0x0000002a3131a220 */ /* 0x004fe20000400000 */
[----:B---3--:R-:W-:Y:S01]  /*b350*/  @!P4 FMUL R55, R55, R84 ;  /* 0x000000543737c220 */ /* 0x008fe20000400000 */
[----:B------:R-:W-:Y:S01]  /*b360*/  @!P5 FMUL R54, R54, R39 ;  /* 0x000000273636d220 */ /* 0x000fe20000400000 */
[----:B------:R-:W-:Y:S01]  /*b370*/  @!P3 FMUL R53, R53, R86 ;  /* 0x000000563535b220 */ /* 0x000fe20000400000 */
[----:B------:R-:W-:Y:S01]  /*b380*/  @!P0 FMUL R17, R17, R38 ;  /* 0x0000002611118220 */ /* 0x000fe20000400000 */
[----:B-----5:R-:W-:Y:S01]  /*b390*/  @!P2 FFMA R49, R32, R29, R49 ;  /* 0x0000001d2031a223 */ /* 0x020fe20000000031 */
[----:B----4-:R-:W-:Y:S01]  /*b3a0*/  @!P1 FFMA R23, R30, R28, R23 ;  /* 0x0000001c1e179223 */ /* 0x010fe20000000017 */
[----:B0-----:R-:W-:Y:S01]  /*b3b0*/  @!P4 FFMA R55, R34, R33, R55 ;  /* 0x000000212237c223 */ /* 0x001fe20000000037 */
[----:B------:R-:W-:Y:S01]  /*b3c0*/  @!P5 FFMA R35, R35, R41, R54 ;  /* 0x000000292323d223 */ /* 0x000fe20000000036 */
[----:B------:R-:W-:-:S02]  /*b3d0*/  @!P3 FFMA R53, R36, R43, R53 ;  /* 0x0000002b2435b223 */ /* 0x000fc40000000035 */
[----:B------:R1:W-:Y:S01]  /*b3e0*/  @!P1 STG.E desc[UR6][R8.64+0x8], R23 ;  /* 0x0000081708009986 */ /* 0x0003e2000c101906 */
[----:B------:R-:W-:-:S03]  /*b3f0*/  @!P0 FFMA R17, R12, R37, R17 ;  /* 0x000000250c118223 */ /* 0x000fc60000000011 */
[----:B------:R1:W-:Y:S01]  /*b400*/  @!P2 STG.E desc[UR6][R8.64+0xc], R49 ;  /* 0x00000c310800a986 */ /* 0x0003e2000c101906 */
[----:B------:R-:W-:-:S03]  /*b410*/  IADD3 R12, PT, PT, R4, 0x7, RZ ;  /* 0x00000007040c7810 */ /* 0x000fc60007ffe0ff */
[----:B------:R1:W-:Y:S04]  /*b420*/  @!P4 STG.E desc[UR6][R8.64+0x10], R55 ;  /* 0x000010370800c986 */ /* 0x0003e8000c101906 */
[----:B------:R1:W-:Y:S04]  /*b430*/  @!P5 STG.E desc[UR6][R8.64+0x14], R35 ;  /* 0x000014230800d986 */ /* 0x0003e8000c101906 */
[----:B------:R1:W-:Y:S04]  /*b440*/  @!P3 STG.E desc[UR6][R8.64+0x18], R53 ;  /* 0x000018350800b986 */ /* 0x0003e8000c101906 */
[----:B------:R1:W-:Y:S01]  /*b450*/  @!P0 STG.E desc[UR6][R8.64+0x4], R17 ;  /* 0x0000041108008986 */ /* 0x0003e2000c101906 */
[----:B------:R-:W-:-:S13]  /*b460*/  ISETP.GE.AND P0, PT, R12, UR9, PT ;  /* 0x000000090c007c0c */ /* 0x000fda000bf06270 */
[----:B-1----:R-:W-:Y:S05]  /*b470*/  @P0 BRA `(.L_x_35) ;  /* 0x0000000000180947 */ /* 0x002fea0003800000 */
[----:B------:R-:W2:Y:S01]  /*b480*/  LDG.E R12, desc[UR6][R8.64+0x1c] ;  /* 0x00001c06080c7981 */ /* 0x000ea2000c1e1900 */
[----:B------:R-:W0:Y:S01]  /*b490*/  LDCU UR4, c[0x0][0x3a4] ;  /* 0x00007480ff0477ac */ /* 0x000e220008000800 */
[----:B------:R-:W2:Y:S01]  /*b4a0*/  LDCU UR5, c[0x0][0x3a8] ;  /* 0x00007500ff0577ac */ /* 0x000ea20008000800 */
[----:B0-----:R-:W-:-:S04]  /*b4b0*/  FMUL R17, R58, UR4 ;  /* 0x000000043a117c20 */ /* 0x001fc80008400000 */
[----:B--2---:R-:W-:-:S05]  /*b4c0*/  FFMA R17, R12, UR5, R17 ;  /* 0x000000050c117c23 */ /* 0x004fca0008000011 */
[----:B------:R1:W-:Y:S02]  /*b4d0*/  STG.E desc[UR6][R8.64+0x1c], R17 ;  /* 0x00001c1108007986 */ /* 0x0003e4000c101906 */
.L_x_35:
[----:B0-----:R-:W-:Y:S05]  /*b4e0*/  BSYNC.RECONVERGENT B0 ;  /* 0x0000000000007941 */ /* 0x001fea0003800200 */
.L_x_34:
[----:B------:R-:W-:Y:S01]  /*b4f0*/  ISETP.GE.AND P6, PT, R31, UR8, PT ;  /* 0x000000081f007c0c */ /* 0x000fe2000bfc6270 */
[----:B------:R-:W-:Y:S01]  /*b500*/  BSSY.RECONVERGENT B0, `(.L_x_36) ;  /* 0x0000058000007945 */ /* 0x000fe20003800200 */
[C---:B------:R-:W-:Y:S02]  /*b510*/  IADD3 R30, PT, PT, R10.reuse, 0x3, RZ ;  /* 0x000000030a1e7810 */ /* 0x040fe40007ffe0ff */
[C---:B------:R-:W-:Y:S02]  /*b520*/  IADD3 R23, PT, PT, R10.reuse, 0x4, RZ ;  /* 0x000000040a177810 */ /* 0x040fe40007ffe0ff */
[C---:B-1----:R-:W-:Y:S02]  /*b530*/  IADD3 R17, PT, PT, R10.reuse, 0x5, RZ ;  /* 0x000000050a117810 */ /* 0x042fe40007ffe0ff */
[C---:B------:R-:W-:Y:S02]  /*b540*/  IADD3 R12, PT, PT, R10.reuse, 0x6, RZ ;  /* 0x000000060a0c7810 */ /* 0x040fe40007ffe0ff */
[----:B------:R-:W-:-:S02]  /*b550*/  IADD3 R10, PT, PT, R10, 0x7, RZ ;  /* 0x000000070a0a7810 */ /* 0x000fc40007ffe0ff */
[----:B------:R-:W-:Y:S02]  /*b560*/  ISETP.GE.AND P5, PT, R6, UR8, PT ;  /* 0x0000000806007c0c */ /* 0x000fe4000bfa6270 */
[----:B------:R-:W-:Y:S02]  /*b570*/  ISETP.GE.AND P4, PT, R30, UR8, PT ;  /* 0x000000081e007c0c */ /* 0x000fe4000bf86270 */
[----:B------:R-:W-:Y:S02]  /*b580*/  ISETP.GE.AND P0, PT, R23, UR8, PT ;  /* 0x0000000817007c0c */ /* 0x000fe4000bf06270 */
[----:B------:R-:W-:Y:S02]  /*b590*/  ISETP.GE.AND P1, PT, R17, UR8, PT ;  /* 0x0000000811007c0c */ /* 0x000fe4000bf26270 */
[----:B------:R-:W-:Y:S02]  /*b5a0*/  ISETP.GE.AND P2, PT, R12, UR8, PT ;  /* 0x000000080c007c0c */ /* 0x000fe4000bf46270 */
[----:B------:R-:W-:Y:S01]  /*b5b0*/  ISETP.GE.AND P3, PT, R10, UR8, PT ;  /* 0x000000080a007c0c */ /* 0x000fe2000bf66270 */
[----:B------:R-:W-:-:S12]  /*b5c0*/  @P6 BRA `(.L_x_37) ;  /* 0x00000004002c6947 */ /* 0x000fd80003800000 */
[----:B------:R-:W0:Y:S01]  /*b5d0*/  LDCU UR4, c[0x0][0x3a0] ;  /* 0x00007400ff0477ac */ /* 0x000e220008000800 */
[----:B------:R-:W1:Y:S01]  /*b5e0*/  LDCU.64 UR10, c[0x0][0x390] ;  /* 0x00007200ff0a77ac */ /* 0x000e620008000a00 */
[----:B0-----:R-:W-:Y:S01]  /*b5f0*/  ISETP.GE.AND P6, PT, R4, UR4, PT ;  /* 0x0000000404007c0c */ /* 0x001fe2000bfc6270 */
[----:B------:R-:W-:-:S12]  /*b600*/  IMAD R31, R31, UR4, RZ ;  /* 0x000000041f1f7c24 */ /* 0x000fd8000f8e02ff */
[----:B------:R-:W0:Y:S01]  /*b610*/  @!P6 LDC.64 R8, c[0x0][0x390] ;  /* 0x0000e400ff08eb82 */ /* 0x000e220000000a00 */
[----:B------:R-:W-:-:S07]  /*b620*/  @!P6 IADD3 R29, PT, PT, R4, R31, RZ ;  /* 0x0000001f041de210 */ /* 0x000fce0007ffe0ff */
[----:B------:R-:W2:Y:S01]  /*b630*/  @!P6 LDC R32, c[0x0][0x3a4] ;  /* 0x0000e900ff20eb82 */ /* 0x000ea20000000800 */
[----:B0-----:R-:W-:-:S07]  /*b640*/  @!P6 IMAD.WIDE R8, R29, 0x4, R8 ;  /* 0x000000041d08e825 */ /* 0x001fce00078e0208 */
[----:B------:R-:W0:Y:S01]  /*b650*/  @!P6 LDC R29, c[0x0][0x3a8] ;  /* 0x0000ea00ff1deb82 */ /* 0x000e220000000800 */
[----:B------:R-:W0:Y:S01]  /*b660*/  @!P6 LDG.E R28, desc[UR6][R8.64] ;  /* 0x00000006081ce981 */ /* 0x000e22000c1e1900 */
[----:B------:R-:W-:Y:S01]  /*b670*/  IADD3 R33, PT, PT, R4, 0x1, RZ ;  /* 0x0000000104217810 */ /* 0x000fe20007ffe0ff */
[----:B--2---:R-:W-:-:S04]  /*b680*/  @!P6 FMUL R3, R3, R32 ;  /* 0x000000200303e220 */ /* 0x004fc80000400000 */
[----:B0-----:R-:W-:Y:S01]  /*b690*/  @!P6 FFMA R3, R28, R29, R3 ;  /* 0x0000001d1c03e223 */ /* 0x001fe20000000003 */
[----:B------:R-:W-:-:S04]  /*b6a0*/  SHF.R.S32.HI R29, RZ, 0x1f, R31 ;  /* 0x0000001fff1d7819 */ /* 0x000fc8000001141f */
[----:B------:R0:W-:Y:S01]  /*b6b0*/  @!P6 STG.E desc[UR6][R8.64], R3 ;  /* 0x000000030800e986 */ /* 0x0001e2000c101906 */
[----:B------:R-:W-:-:S04]  /*b6c0*/  IADD3 R31, P6, PT, R4, R31, RZ ;  /* 0x0000001f041f7210 */ /* 0x000fc80007fde0ff */
[----:B------:R-:W-:Y:S02]  /*b6d0*/  LEA.HI.X.SX32 R32, R4, R29, 0x1, P6 ;  /* 0x0000001d04207211 */ /* 0x000fe400030f0eff */
[----:B-1----:R-:W-:-:S04]  /*b6e0*/  LEA R28, P6, R31, UR10, 0x2 ;  /* 0x0000000a1f1c7c11 */ /* 0x002fc8000f8c10ff */
[----:B------:R-:W-:Y:S02]  /*b6f0*/  LEA.HI.X R29, R31, UR11, R32, 0x2, P6 ;  /* 0x0000000b1f1d7c11 */ /* 0x000fe4000b0f1420 */
[----:B------:R-:W-:-:S13]  /*b700*/  ISETP.GE.AND P6, PT, R33, UR4, PT ;  /* 0x0000000421007c0c */ /* 0x000fda000bfc6270 */
[----:B------:R-:W2:Y:S01]  /*b710*/  @!P6 LDG.E R31, desc[UR6][R28.64+0x4] ;  /* 0x000004061c1fe981 */ /* 0x000ea2000c1e1900 */
[----:B------:R-:W1:Y:S01]  /*b720*/  @!P6 LDC R33, c[0x0][0x3a4] ;  /* 0x0000e900ff21eb82 */ /* 0x000e620000000800 */
[----:B0-----:R-:W-:-:S07]  /*b730*/  IADD3 R3, PT, PT, R4, 0x2, RZ ;  /* 0x0000000204037810 */ /* 0x001fce0007ffe0ff */
[----:B------:R-:W2:Y:S01]  /*b740*/  @!P6 LDC R32, c[0x0][0x3a8] ;  /* 0x0000ea00ff20eb82 */ /* 0x000ea20000000800 */
[----:B-1----:R-:W-:-:S04]  /*b750*/  @!P6 FMUL R14, R14, R33 ;  /* 0x000000210e0ee220 */ /* 0x002fc80000400000 */
[----:B--2---:R-:W-:-:S05]  /*b760*/  @!P6 FFMA R31, R31, R32, R14 ;  /* 0x000000201f1fe223 */ /* 0x004fca000000000e */
[----:B------:R-:W-:Y:S01]  /*b770*/  @!P6 STG.E desc[UR6][R28.64+0x4], R31 ;  /* 0x0000041f1c00e986 */ /* 0x000fe2000c101906 */
[----:B------:R-:W-:-:S13]  /*b780*/  ISETP.GE.AND P6, PT, R3, UR4, PT ;  /* 0x0000000403007c0c */ /* 0x000fda000bfc6270 */
[----:B------:R-:W2:Y:S01]  /*b790*/  @!P6 LDG.E R3, desc[UR6][R28.64+0x8] ;  /* 0x000008061c03e981 */ /* 0x000ea2000c1e1900 */
[----:B------:R-:W0:Y:S08]  /*b7a0*/  @!P6 LDC R9, c[0x0][0x3a4] ;  /* 0x0000e900ff09eb82 */ /* 0x000e300000000800 */
[----:B------:R-:W2:Y:S01]  /*b7b0*/  @!P6 LDC R8, c[0x0][0x3a8] ;  /* 0x0000ea00ff08eb82 */ /* 0x000ea20000000800 */
[----:B0-----:R-:W-:-:S04]  /*b7c0*/  @!P6 FMUL R24, R24, R9 ;  /* 0x000000091818e220 */ /* 0x001fc80000400000 */
[----:B--2---:R-:W-:Y:S01]  /*b7d0*/  @!P6 FFMA R3, R3, R8, R24 ;  /* 0x000000080303e223 */ /* 0x004fe20000000018 */
[----:B------:R-:W-:-:S04]  /*b7e0*/  IADD3 R8, PT, PT, R4, 0x3, RZ ;  /* 0x0000000304087810 */ /* 0x000fc80007ffe0ff */
[----:B------:R0:W-:Y:S01]  /*b7f0*/  @!P6 STG.E desc[UR6][R28.64+0x8], R3 ;  /* 0x000008031c00e986 */ /* 0x0001e2000c101906 */
[----:B------:R-:W-:-:S13]  /*b800*/  ISETP.GE.AND P6, PT, R8, UR4, PT ;  /* 0x0000000408007c0c */ /* 0x000fda000bfc6270 */
[----:B------:R-:W2:Y:S01]  /*b810*/  @!P6 LDG.E R8, desc[UR6][R28.64+0xc] ;  /* 0x00000c061c08e981 */ /* 0x000ea2000c1e1900 */
[----:B------:R-:W1:Y:S08]  /*b820*/  @!P6 LDC R9, c[0x0][0x3a4] ;  /* 0x0000e900ff09eb82 */ /* 0x000e700000000800 */
[----:B------:R-:W2:Y:S01]  /*b830*/  @!P6 LDC R14, c[0x0][0x3a8] ;  /* 0x0000ea00ff0eeb82 */ /* 0x000ea20000000800 */
[----:B-1----:R-:W-:-:S04]  /*b840*/  @!P6 FMUL R9, R50, R9 ;  /* 0x000000093209e220 */ /* 0x002fc80000400000 */
[----:B--2---:R-:W-:Y:S01]  /*b850*/  @!P6 FFMA R9, R8, R14, R9 ;  /* 0x0000000e0809e223 */ /* 0x004fe20000000009 */
[----:B------:R-:W-:-:S04]  /*b860*/  IADD3 R8, PT, PT, R4, 0x4, RZ ;  /* 0x0000000404087810 */ /* 0x000fc80007ffe0ff */
[----:B------:R1:W-:Y:S01]  /*b870*/  @!P6 STG.E desc[UR6][R28.64+0xc], R9 ;  /* 0x00000c091c00e986 */ /* 0x0003e2000c101906 */
[----:B------:R-:W-:-:S13]  /*b880*/  ISETP.GE.AND P6, PT, R8, UR4, PT ;  /* 0x0000000408007c0c */ /* 0x000fda000bfc6270 */
[----:B------:R-:W2:Y:S01]  /*b890*/  @!P6 LDG.E R8, desc[UR6][R28.64+0x10] ;  /* 0x000010061c08e981 */ /* 0x000ea2000c1e1900 */
[----:B------:R-:W3:Y:S08]  /*b8a0*/  @!P6 LDC R14, c[0x0][0x3a4] ;  /* 0x0000e900ff0eeb82 */ /* 0x000ef00000000800 */
[----:B0-----:R-:W2:Y:S01]  /*b8b0*/  @!P6 LDC R3, c[0x0][0x3a8] ;  /* 0x0000ea00ff03eb82 */ /* 0x001ea20000000800 */
[----:B---3--:R-:W-:-:S04]  /*b8c0*/  @!P6 FMUL R57, R57, R14 ;  /* 0x0000000e3939e220 */ /* 0x008fc80000400000 */
[----:B--2---:R-:W-:Y:S01]  /*b8d0*/  @!P6 FFMA R57, R8, R3, R57 ;  /* 0x000000030839e223 */ /* 0x004fe20000000039 */
[----:B------:R-:W-:-:S04]  /*b8e0*/  IADD3 R3, PT, PT, R4, 0x5, RZ ;  /* 0x0000000504037810 */ /* 0x000fc80007ffe0ff */
[----:B------:R0:W-:Y:S01]  /*b8f0*/  @!P6 STG.E desc[UR6][R28.64+0x10], R57 ;  /* 0x000010391c00e986 */ /* 0x0001e2000c101906 */
[----:B------:R-:W-:-:S13]  /*b900*/  ISETP.GE.AND P6, PT, R3, UR4, PT ;  /* 0x0000000403007c0c */ /* 0x000fda000bfc6270 */
[----:B------:R-:W2:Y:S01]  /*b910*/  @!P6 LDG.E R3, desc[UR6][R28.64+0x14] ;  /* 0x000014061c03e981 */ /* 0x000ea2000c1e1900 */
[----:B-1----:R-:W1:Y:S08]  /*b920*/  @!P6 LDC R9, c[0x0][0x3a4] ;  /* 0x0000e900ff09eb82 */ /* 0x002e700000000800 */
[----:B------:R-:W2:Y:S01]  /*b930*/  @!P6 LDC R8, c[0x0][0x3a8] ;  /* 0x0000ea00ff08eb82 */ /* 0x000ea20000000800 */
[----:B-1----:R-:W-:-:S04]  /*b940*/  @!P6 FMUL R60, R60, R9 ;  /* 0x000000093c3ce220 */ /* 0x002fc80000400000 */
        /* <DEDUP_REMOVED lines=12> */
[----:B0-----:R-:W-:Y:S05]  /*ba10*/  @P6 BRA `(.L_x_37) ;  /* 0x0000000000186947 */ /* 0x001fea0003800000 */
[----:B------:R-:W2:Y:S01]  /*ba20*/  LDG.E R3, desc[UR6][R28.64+0x1c] ;  /* 0x00001c061c037981 */ /* 0x000ea2000c1e1900 */
[----:B------:R-:W0:Y:S01]  /*ba30*/  LDCU UR4, c[0x0][0x3a4] ;  /* 0x00007480ff0477ac */ /* 0x000e220008000800 */
[----:B------:R-:W2:Y:S01]  /*ba40*/  LDCU UR5, c[0x0][0x3a8] ;  /* 0x00007500ff0577ac */ /* 0x000ea20008000800 */
[----:B0-----:R-:W-:-:S04]  /*ba50*/  FMUL R62, R62, UR4 ;  /* 0x000000043e3e7c20 */ /* 0x001fc80008400000 */
[----:B--2---:R-:W-:-:S05]  /*ba60*/  FFMA R3, R3, UR5, R62 ;  /* 0x0000000503037c23 */ /* 0x004fca000800003e */
[----:B------:R0:W-:Y:S02]  /*ba70*/  STG.E desc[UR6][R28.64+0x1c], R3 ;  /* 0x00001c031c007986 */ /* 0x0001e4000c101906 */
.L_x_37:
[----:B------:R-:W-:Y:S05]  /*ba80*/  BSYNC.RECONVERGENT B0 ;  /* 0x0000000000007941 */ /* 0x000fea0003800200 */
.L_x_36:
[----:B------:R-:W-:Y:S04]  /*ba90*/  BSSY.RECONVERGENT B0, `(.L_x_38) ;  /* 0x000004d000007945 */ /* 0x000fe80003800200 */
[----:B------:R-:W-:Y:S05]  /*baa0*/  @P5 BRA `(.L_x_39) ;  /* 0x00000004002c5947 */ /* 0x000fea0003800000 */
[----:B------:R-:W1:Y:S01]  /*bab0*/  LDCU UR4, c[0x0][0x3a0] ;  /* 0x00007400ff0477ac */ /* 0x000e620008000800 */
[----:B------:R-:W2:Y:S01]  /*bac0*/  LDCU.64 UR10, c[0x0][0x390] ;  /* 0x00007200ff0a77ac */ /* 0x000ea20008000a00 */
[----:B-1----:R-:W-:Y:S01]  /*bad0*/  ISETP.GE.AND P6, PT, R4, UR4, PT ;  /* 0x0000000404007c0c */ /* 0x002fe2000bfc6270 */
[----:B0-----:R-:W-:-:S12]  /*bae0*/  IMAD R3, R6, UR4, RZ ;  /* 0x0000000406037c24 */ /* 0x001fd8000f8e02ff */
[----:B------:R-:W0:Y:S01]  /*baf0*/  @!P6 LDC.64 R28, c[0x0][0x390] ;  /* 0x0000e400ff1ceb82 */ /* 0x000e220000000a00 */
[----:B------:R-:W-:-:S07]  /*bb00*/  @!P6 IADD3 R9, PT, PT, R4, R3, RZ ;  /* 0x000000030409e210 */ /* 0x000fce0007ffe0ff */
[----:B------:R-:W1:Y:S01]  /*bb10*/  @!P6 LDC R8, c[0x0][0x3a4] ;  /* 0x0000e900ff08eb82 */ /* 0x000e620000000800 */
[----:B0-----:R-:W-:-:S07]  /*bb20*/  @!P6 IMAD.WIDE R28, R9, 0x4, R28 ;  /* 0x00000004091ce825 */ /* 0x001fce00078e021c */
[----:B------:R-:W0:Y:S01]  /*bb30*/  @!P6 LDC R9, c[0x0][0x3a8] ;  /* 0x0000ea00ff09eb82 */ /* 0x000e220000000800 */
[----:B------:R-:W0:Y:S01]  /*bb40*/  @!P6 LDG.E R6, desc[UR6][R28.64] ;  /* 0x000000061c06e981 */ /* 0x000e22000c1e1900 */
[C---:B------:R-:W-:Y:S01]  /*bb50*/  IADD3 R24, PT, PT, R4.reuse, 0x2, RZ ;  /* 0x0000000204187810 */ /* 0x040fe20007ffe0ff */
[----:B-1----:R-:W-:Y:S01]  /*bb60*/  @!P6 FMUL R5, R5, R8 ;  /* 0x000000080505e220 */ /* 0x002fe20000400000 */
[----:B------:R-:W-:-:S03]  /*bb70*/  IADD3 R14, PT, PT, R4, 0x1, RZ ;  /* 0x00000001040e7810 */ /* 0x000fc60007ffe0ff */
[----:B0-----:R-:W-:Y:S01]  /*bb80*/  @!P6 FFMA R5, R6, R9, R5 ;  /* 0x000000090605e223 */ /* 0x001fe20000000005 */
[----:B------:R-:W-:Y:S02]  /*bb90*/  SHF.R.S32.HI R9, RZ, 0x1f, R3 ;  /* 0x0000001fff097819 */ /* 0x000fe40000011403 */
[C---:B------:R-:W-:Y:S02]  /*bba0*/  IADD3 R3, P5, PT, R4.reuse, R3, RZ ;  /* 0x0000000304037210 */ /* 0x040fe40007fbe0ff */
[----:B------:R0:W-:Y:S02]  /*bbb0*/  @!P6 STG.E desc[UR6][R28.64], R5 ;  /* 0x000000051c00e986 */ /* 0x0001e4000c101906 */
[----:B------:R-:W-:Y:S02]  /*bbc0*/  LEA.HI.X.SX32 R6, R4, R9, 0x1, P5 ;  /* 0x0000000904067211 */ /* 0x000fe400028f0eff */
[----:B--2---:R-:W-:Y:S02]  /*bbd0*/  LEA R8, P6, R3, UR10, 0x2 ;  /* 0x0000000a03087c11 */ /* 0x004fe4000f8c10ff */
[----:B------:R-:W-:-:S02]  /*bbe0*/  ISETP.GE.AND P5, PT, R14, UR4, PT ;  /* 0x000000040e007c0c */ /* 0x000fc4000bfa6270 */
[----:B------:R-:W-:Y:S02]  /*bbf0*/  LEA.HI.X R9, R3, UR11, R6, 0x2, P6 ;  /* 0x0000000b03097c11 */ /* 0x000fe4000b0f1406 */
[----:B------:R-:W-:-:S09]  /*bc00*/  ISETP.GE.AND P6, PT, R24, UR4, PT ;  /* 0x0000000418007c0c */ /* 0x000fd2000bfc6270 */
[----:B------:R-:W2:Y:S01]  /*bc10*/  @!P5 LDG.E R3, desc[UR6][R8.64+0x4] ;  /* 0x000004060803d981 */ /* 0x000ea2000c1e1900 */
[----:B------:R-:W1:Y:S03]  /*bc20*/  @!P5 LDC R6, c[0x0][0x3a4] ;  /* 0x0000e900ff06db82 */ /* 0x000e660000000800 */
[----:B------:R-:W3:Y:S05]  /*bc30*/  @!P6 LDG.E R14, desc[UR6][R8.64+0x8] ;  /* 0x00000806080ee981 */ /* 0x000eea000c1e1900 */
[----:B------:R-:W4:Y:S08]  /*bc40*/  @!P6 LDC R24, c[0x0][0x3a4] ;  /* 0x0000e900ff18eb82 */ /* 0x000f300000000800 */
[----:B0-----:R-:W3:Y:S08]  /*bc50*/  @!P6 LDC R28, c[0x0][0x3a8] ;  /* 0x0000ea00ff1ceb82 */ /* 0x001ef00000000800 */
[----:B------:R-:W2:Y:S01]  /*bc60*/  @!P5 LDC R5, c[0x0][0x3a8] ;  /* 0x0000ea00ff05db82 */ /* 0x000ea20000000800 */
[----:B-1----:R-:W-:Y:S01]  /*bc70*/  @!P5 FMUL R6, R13, R6 ;  /* 0x000000060d06d220 */ /* 0x002fe20000400000 */
[----:B----4-:R-:W-:-:S03]  /*bc80*/  @!P6 FMUL R25, R25, R24 ;  /* 0x000000181919e220 */ /* 0x010fc60000400000 */
[----:B--2---:R-:W-:Y:S01]  /*bc90*/  @!P5 FFMA R3, R3, R5, R6 ;  /* 0x000000050303d223 */ /* 0x004fe20000000006 */
[C---:B------:R-:W-:Y:S02]  /*bca0*/  IADD3 R6, PT, PT, R4.reuse, 0x4, RZ ;  /* 0x0000000404067810 */ /* 0x040fe40007ffe0ff */
[----:B------:R-:W-:Y:S01]  /*bcb0*/  IADD3 R5, PT, PT, R4, 0x3, RZ ;  /* 0x0000000304057810 */ /* 0x000fe20007ffe0ff */
[----:B---3--:R-:W-:Y:S01]  /*bcc0*/  @!P6 FFMA R25, R14, R28, R25 ;  /* 0x0000001c0e19e223 */ /* 0x008fe20000000019 */
[----:B------:R0:W-:Y:S02]  /*bcd0*/  @!P5 STG.E desc[UR6][R8.64+0x4], R3 ;  /* 0x000004030800d986 */ /* 0x0001e4000c101906 */
[----:B------:R-:W-:Y:S02]  /*bce0*/  ISETP.GE.AND P5, PT, R5, UR4, PT ;  /* 0x0000000405007c0c */ /* 0x000fe4000bfa6270 */
[----:B------:R-:W-:Y:S01]  /*bcf0*/  @!P6 STG.E desc[UR6][R8.64+0x8], R25 ;  /* 0x000008190800e986 */ /* 0x000fe2000c101906 */
[----:B------:R-:W-:-:S10]  /*bd00*/  ISETP.GE.AND P6, PT, R6, UR4, PT ;  /* 0x0000000406007c0c */ /* 0x000fd4000bfc6270 */
[----:B------:R-:W2:Y:S01]  /*bd10*/  @!P5 LDG.E R5, desc[UR6][R8.64+0xc] ;  /* 0x00000c060805d981 */ /* 0x000ea2000c1e1900 */
[----:B------:R-:W1:Y:S03]  /*bd20*/  @!P5 LDC R6, c[0x0][0x3a4] ;  /* 0x0000e900ff06db82 */ /* 0x000e660000000800 */
[----:B------:R-:W3:Y:S01]  /*bd30*/  @!P6 LDG.E R13, desc[UR6][R8.64+0x10] ;  /* 0x00001006080de981 */ /* 0x000ee2000c1e1900 */
[----:B0-----:R-:W-:-:S04]  /*bd40*/  IADD3 R3, PT, PT, R4, 0x5, RZ ;  /* 0x0000000504037810 */ /* 0x001fc80007ffe0ff */
[----:B------:R-:W0:Y:S08]  /*bd50*/  @!P6 LDC R14, c[0x0][0x3a4] ;  /* 0x0000e900ff0eeb82 */ /* 0x000e300000000800 */
[----:B------:R-:W3:Y:S08]  /*bd60*/  @!P6 LDC R28, c[0x0][0x3a8] ;  /* 0x0000ea00ff1ceb82 */ /* 0x000ef00000000800 */
[----:B------:R-:W2:Y:S01]  /*bd70*/  @!P5 LDC R24, c[0x0][0x3a8] ;  /* 0x0000ea00ff18db82 */ /* 0x000ea20000000800 */
[----:B-1----:R-:W-:Y:S01]  /*bd80*/  @!P5 FMUL R6, R45, R6 ;  /* 0x000000062d06d220 */ /* 0x002fe20000400000 */
[----:B0-----:R-:W-:-:S03]  /*bd90*/  @!P6 FMUL R14, R61, R14 ;  /* 0x0000000e3d0ee220 */ /* 0x001fc60000400000 */
[----:B--2---:R-:W-:Y:S01]  /*bda0*/  @!P5 FFMA R5, R5, R24, R6 ;  /* 0x000000180505d223 */ /* 0x004fe20000000006 */
[----:B------:R-:W-:Y:S01]  /*bdb0*/  IADD3 R6, PT, PT, R4, 0x6, RZ ;  /* 0x0000000604067810 */ /* 0x000fe20007ffe0ff */
[----:B---3--:R-:W-:-:S03]  /*bdc0*/  @!P6 FFMA R13, R13, R28, R14 ;  /* 0x0000001c0d0de223 */ /* 0x008fc6000000000e */
[----:B------:R0:W-:Y:S01]  /*bdd0*/  @!P5 STG.E desc[UR6][R8.64+0xc], R5 ;  /* 0x00000c050800d986 */ /* 0x0001e2000c101906 */
[----:B------:R-:W-:-:S03]  /*bde0*/  ISETP.GE.AND P5, PT, R3, UR4, PT ;  /* 0x0000000403007c0c */ /* 0x000fc6000bfa6270 */
[----:B------:R1:W-:Y:S01]  /*bdf0*/  @!P6 STG.E desc[UR6][R8.64+0x10], R13 ;  /* 0x0000100d0800e986 */ /* 0x0003e2000c101906 */
[----:B------:R-:W-:-:S09]  /*be00*/  ISETP.GE.AND P6, PT, R6, UR4, PT ;  /* 0x0000000406007c0c */ /* 0x000fd2000bfc6270 */
[----:B------:R-:W2:Y:S01]  /*be10*/  @!P5 LDG.E R3, desc[UR6][R8.64+0x14] ;  /* 0x000014060803d981 */ /* 0x000ea2000c1e1900 */
[----:B------:R-:W3:Y:S03]  /*be20*/  @!P5 LDC R6, c[0x0][0x3a4] ;  /* 0x0000e900ff06db82 */ /* 0x000ee60000000800 */
[----:B------:R-:W4:Y:S01]  /*be30*/  @!P6 LDG.E R14, desc[UR6][R8.64+0x18] ;  /* 0x00001806080ee981 */ /* 0x000f22000c1e1900 */
[----:B0-----:R-:W-:-:S04]  /*be40*/  IADD3 R5, PT, PT, R4, 0x7, RZ ;  /* 0x0000000704057810 */ /* 0x001fc80007ffe0ff */
[----:B------:R-:W0:Y:S08]  /*be50*/  @!P6 LDC R28, c[0x0][0x3a4] ;  /* 0x0000e900ff1ceb82 */ /* 0x000e300000000800 */
[----:B------:R-:W4:Y:S08]  /*be60*/  @!P6 LDC R25, c[0x0][0x3a8] ;  /* 0x0000ea00ff19eb82 */ /* 0x000f300000000800 */
[----:B------:R-:W2:Y:S01]  /*be70*/  @!P5 LDC R24, c[0x0][0x3a8] ;  /* 0x0000ea00ff18db82 */ /* 0x000ea20000000800 */
[----:B---3--:R-:W-:Y:S01]  /*be80*/  @!P5 FMUL R6, R63, R6 ;  /* 0x000000063f06d220 */ /* 0x008fe20000400000 */
[----:B0-----:R-:W-:-:S03]  /*be90*/  @!P6 FMUL R65, R65, R28 ;  /* 0x0000001c4141e220 */ /* 0x001fc60000400000 */
[----:B--2---:R-:W-:Y:S01]  /*bea0*/  @!P5 FFMA R3, R3, R24, R6 ;  /* 0x000000180303d223 */ /* 0x004fe20000000006 */
[----:B----4-:R-:W-:-:S04]  /*beb0*/  @!P6 FFMA R65, R14, R25, R65 ;  /* 0x000000190e41e223 */ /* 0x010fc80000000041 */
[----:B------:R1:W-:Y:S01]  /*bec0*/  @!P5 STG.E desc[UR6][R8.64+0x14], R3 ;  /* 0x000014030800d986 */ /* 0x0003e2000c101906 */
[----:B------:R-:W-:-:S03]  /*bed0*/  ISETP.GE.AND P5, PT, R5, UR4, PT ;  /* 0x0000000405007c0c */ /* 0x000fc6000bfa6270 */
[----:B------:R1:W-:Y:S10]  /*bee0*/  @!P6 STG.E desc[UR6][R8.64+0x18], R65 ;  /* 0x000018410800e986 */ /* 0x0003f4000c101906 */
[----:B------:R-:W-:Y:S05]  /*bef0*/  @P5 BRA `(.L_x_39) ;  /* 0x0000000000185947 */ /* 0x000fea0003800000 */
[----:B-1----:R-:W2:Y:S01]  /*bf00*/  LDG.E R3, desc[UR6][R8.64+0x1c] ;  /* 0x00001c0608037981 */ /* 0x002ea2000c1e1900 */
[----:B------:R-:W0:Y:S01]  /*bf10*/  LDCU UR4, c[0x0][0x3a4] ;  /* 0x00007480ff0477ac */ /* 0x000e220008000800 */
[----:B------:R-:W2:Y:S01]  /*bf20*/  LDCU UR5, c[0x0][0x3a8] ;  /* 0x00007500ff0577ac */ /* 0x000ea20008000800 */
[----:B0-----:R-:W-:-:S04]  /*bf30*/  FMUL R64, R64, UR4 ;  /* 0x0000000440407c20 */ /* 0x001fc80008400000 */
[----:B--2---:R-:W-:-:S05]  /*bf40*/  FFMA R3, R3, UR5, R64 ;  /* 0x0000000503037c23 */ /* 0x004fca0008000040 */
[----:B------:R2:W-:Y:S02]  /*bf50*/  STG.E desc[UR6][R8.64+0x1c], R3 ;  /* 0x00001c0308007986 */ /* 0x0005e4000c101906 */
.L_x_39:
[----:B------:R-:W-:Y:S05]  /*bf60*/  BSYNC.RECONVERGENT B0 ;  /* 0x0000000000007941 */ /* 0x000fea0003800200 */
.L_x_38:
[----:B------:R-:W-:Y:S04]  /*bf70*/  BSSY.RECONVERGENT B0, `(.L_x_40) ;  /* 0x000004d000007945 */ /* 0x000fe80003800200 */
[----:B------:R-:W-:Y:S05]  /*bf80*/  @P4 BRA `(.L_x_41) ;  /* 0x00000004002c4947 */ /* 0x000fea0003800000 */
[----:B------:R-:W3:Y:S01]  /*bf90*/  LDCU UR4, c[0x0][0x3a0] ;  /* 0x00007400ff0477ac */ /* 0x000ee20008000800 */
[----:B------:R-:W4:Y:S01]  /*bfa0*/  LDCU.64 UR10, c[0x0][0x390] ;  /* 0x00007200ff0a77ac */ /* 0x000f220008000a00 */
[----:B---3--:R-:W-:Y:S01]  /*bfb0*/  ISETP.GE.AND P5, PT, R4, UR4, PT ;  /* 0x0000000404007c0c */ /* 0x008fe2000bfa6270 */
[----:B012---:R-:W-:-:S12]  /*bfc0*/  IMAD R3, R30, UR4, RZ ;  /* 0x000000041e037c24 */ /* 0x007fd8000f8e02ff */
[----:B------:R-:W0:Y:S01]  /*bfd0*/  @!P5 LDC.64 R24, c[0x0][0x390] ;  /* 0x0000e400ff18db82 */ /* 0x000e220000000a00 */
[----:B------:R-:W-:-:S07]  /*bfe0*/  @!P5 IADD3 R5, PT, PT, R4, R3, RZ ;  /* 0x000000030405d210 */ /* 0x000fce0007ffe0ff */
[----:B------:R-:W1:Y:S08]  /*bff0*/  @!P5 LDC R9, c[0x0][0x3a4] ;  /* 0x0000e900ff09db82 */ /* 0x000e700000000800 */
[----:B------:R-:W2:Y:S01]  /*c000*/  @!P5 LDC R6, c[0x0][0x3a8] ;  /* 0x0000ea00ff06db82 */ /* 0x000ea20000000800 */
[----:B0-----:R-:W-:-:S05]  /*c010*/  @!P5 IMAD.WIDE R24, R5, 0x4, R24 ;  /* 0x000000040518d825 */ /* 0x001fca00078e0218 */
[----:B------:R-:W2:Y:S01]  /*c020*/  @!P5 LDG.E R5, desc[UR6][R24.64] ;  /* 0x000000061805d981 */ /* 0x000ea2000c1e1900 */
[----:B------:R-:W-:Y:S01]  /*c030*/  IADD3 R8, PT, PT, R4, 0x1, RZ ;  /* 0x0000000104087810 */ /* 0x000fe20007ffe0ff */
[----:B-1----:R-:W-:Y:S01]  /*c040*/  @!P5 FMUL R0, R0, R9 ;  /* 0x000000090000d220 */ /* 0x002fe20000400000 */
[----:B------:R-:W-:Y:S02]  /*c050*/  SHF.R.S32.HI R9, RZ, 0x1f, R3 ;  /* 0x0000001fff097819 */ /* 0x000fe40000011403 */
[----:B------:R-:W-:Y:S02]  /*c060*/  IADD3 R3, P4, PT, R4, R3, RZ ;  /* 0x0000000304037210 */ /* 0x000fe40007f9e0ff */
[----:B------:R-:W-:Y:S02]  /*c070*/  ISETP.GE.AND P6, PT, R8, UR4, PT ;  /* 0x0000000408007c0c */ /* 0x000fe4000bfc6270 */
[C---:B------:R-:W-:Y:S01]  /*c080*/  IADD3 R13, PT, PT, R4.reuse, 0x3, RZ ;  /* 0x00000003040d7810 */ /* 0x040fe20007ffe0ff */
[----:B--2---:R-:W-:Y:S01]  /*c090*/  @!P5 FFMA R5, R5, R6, R0 ;  /* 0x000000060505d223 */ /* 0x004fe20000000000 */
[----:B------:R-:W-:-:S02]  /*c0a0*/  LEA.HI.X.SX32 R0, R4, R9, 0x1, P4 ;  /* 0x0000000904007211 */ /* 0x000fc400020f0eff */
[----:B------:R-:W-:Y:S02]  /*c0b0*/  IADD3 R6, PT, PT, R4, 0x2, RZ ;  /* 0x0000000204067810 */ /* 0x000fe40007ffe0ff */
[----:B------:R0:W-:Y:S01]  /*c0c0*/  @!P5 STG.E desc[UR6][R24.64], R5 ;  /* 0x000000051800d986 */ /* 0x0001e2000c101906 */
[C---:B----4-:R-:W-:Y:S02]  /*c0d0*/  LEA R8, P5, R3.reuse, UR10, 0x2 ;  /* 0x0000000a03087c11 */ /* 0x050fe4000f8a10ff */
[----:B------:R-:W-:Y:S02]  /*c0e0*/  ISETP.GE.AND P4, PT, R6, UR4, PT ;  /* 0x0000000406007c0c */ /* 0x000fe4000bf86270 */
[----:B------:R-:W-:Y:S02]  /*c0f0*/  LEA.HI.X R9, R3, UR11, R0, 0x2, P5 ;  /* 0x0000000b03097c11 */ /* 0x000fe4000a8f1400 */
[----:B------:R-:W-:Y:S01]  /*c100*/  ISETP.GE.AND P5, PT, R13, UR4, PT ;  /* 0x000000040d007c0c */ /* 0x000fe2000bfa6270 */
[----:B------:R-:W1:Y:S02]  /*c110*/  @!P6 LDC R3, c[0x0][0x3a4] ;  /* 0x0000e900ff03eb82 */ /* 0x000e640000000800 */
[----:B------:R-:W2:Y:S06]  /*c120*/  @!P6 LDG.E R0, desc[UR6][R8.64+0x4] ;  /* 0x000004060800e981 */ /* 0x000eac000c1e1900 */
[----:B------:R-:W3:Y:S01]  /*c130*/  @!P4 LDG.E R6, desc[UR6][R8.64+0x8] ;  /* 0x000008060806c981 */ /* 0x000ee2000c1e1900 */
[----:B0-----:R-:W2:Y:S03]  /*c140*/  @!P6 LDC R5, c[0x0][0x3a8] ;  /* 0x0000ea00ff05eb82 */ /* 0x001ea60000000800 */
[----:B------:R-:W4:Y:S05]  /*c150*/  @!P5 LDG.E R13, desc[UR6][R8.64+0xc] ;  /* 0x00000c06080dd981 */ /* 0x000f2a000c1e1900 */
[----:B------:R-:W0:Y:S01]  /*c160*/  @!P5 LDC R29, c[0x0][0x3a4] ;  /* 0x0000e900ff1ddb82 */ /* 0x000e220000000800 */
[----:B-1----:R-:W-:-:S07]  /*c170*/  @!P6 FMUL R3, R16, R3 ;  /* 0x000000031003e220 */ /* 0x002fce0000400000 */
[----:B------:R-:W1:Y:S08]  /*c180*/  @!P4 LDC R25, c[0x0][0x3a4] ;  /* 0x0000e900ff19cb82 */ /* 0x000e700000000800 */
[----:B------:R-:W4:Y:S08]  /*c190*/  @!P5 LDC R24, c[0x0][0x3a8] ;  /* 0x0000ea00ff18db82 */ /* 0x000f300000000800 */
[----:B------:R-:W3:Y:S01]  /*c1a0*/  @!P4 LDC R14, c[0x0][0x3a8] ;  /* 0x0000ea00ff0ecb82 */ /* 0x000ee20000000800 */
[----:B0-----:R-:W-:Y:S01]  /*c1b0*/  @!P5 FMUL R46, R46, R29 ;  /* 0x0000001d2e2ed220 */ /* 0x001fe20000400000 */
[----:B--2---:R-:W-:Y:S01]  /*c1c0*/  @!P6 FFMA R3, R0, R5, R3 ;  /* 0x000000050003e223 */ /* 0x004fe20000000003 */
[----:B------:R-:W-:Y:S01]  /*c1d0*/  IADD3 R0, PT, PT, R4, 0x4, RZ ;  /* 0x0000000404007810 */ /* 0x000fe20007ffe0ff */
[----:B-1----:R-:W-:-:S03]  /*c1e0*/  @!P4 FMUL R5, R26, R25 ;  /* 0x000000191a05c220 */ /* 0x002fc60000400000 */
[----:B------:R0:W-:Y:S01]  /*c1f0*/  @!P6 STG.E desc[UR6][R8.64+0x4], R3 ;  /* 0x000004030800e986 */ /* 0x0001e2000c101906 */
[----:B------:R-:W-:Y:S01]  /*c200*/  ISETP.GE.AND P6, PT, R0, UR4, PT ;  /* 0x0000000400007c0c */ /* 0x000fe2000bfc6270 */
[----:B---3--:R-:W-:Y:S01]  /*c210*/  @!P4 FFMA R5, R6, R14, R5 ;  /* 0x0000000e0605c223 */ /* 0x008fe20000000005 */
[C---:B------:R-:W-:Y:S01]  /*c220*/  IADD3 R0, PT, PT, R4.reuse, 0x6, RZ ;  /* 0x0000000604007810 */ /* 0x040fe20007ffe0ff */
[----:B----4-:R-:W-:Y:S01]  /*c230*/  @!P5 FFMA R13, R13, R24, R46 ;  /* 0x000000180d0dd223 */ /* 0x010fe2000000002e */
[----:B------:R-:W-:Y:S02]  /*c240*/  IADD3 R6, PT, PT, R4, 0x5, RZ ;  /* 0x0000000504067810 */ /* 0x000fe40007ffe0ff */
[----:B------:R1:W-:Y:S02]  /*c250*/  @!P4 STG.E desc[UR6][R8.64+0x8], R5 ;  /* 0x000008050800c986 */ /* 0x0003e4000c101906 */
[----:B------:R-:W-:Y:S02]  /*c260*/  ISETP.GE.AND P4, PT, R6, UR4, PT ;  /* 0x0000000406007c0c */ /* 0x000fe4000bf86270 */
[----:B------:R3:W-:Y:S01]  /*c270*/  @!P5 STG.E desc[UR6][R8.64+0xc], R13 ;  /* 0x00000c0d0800d986 */ /* 0x0007e2000c101906 */
[----:B------:R-:W-:-:S02]  /*c280*/  ISETP.GE.AND P5, PT, R0, UR4, PT ;  /* 0x0000000400007c0c */ /* 0x000fc4000bfa6270 */
[----:B------:R-:W2:Y:S01]  /*c290*/  @!P6 LDC R14, c[0x0][0x3a4] ;  /* 0x0000e900ff0eeb82 */ /* 0x000ea20000000800 */
[----:B------:R-:W4:Y:S07]  /*c2a0*/  @!P6 LDG.E R0, desc[UR6][R8.64+0x10] ;  /* 0x000010060800e981 */ /* 0x000f2e000c1e1900 */
[----:B------:R-:W4:Y:S01]  /*c2b0*/  @!P6 LDC R16, c[0x0][0x3a8] ;  /* 0x0000ea00ff10eb82 */ /* 0x000f220000000800 */
[----:B0-----:R-:W5:Y:S04]  /*c2c0*/  @!P4 LDG.E R3, desc[UR6][R8.64+0x14] ;  /* 0x000014060803c981 */ /* 0x001f68000c1e1900 */
[----:B------:R-:W3:Y:S03]  /*c2d0*/  @!P5 LDG.E R6, desc[UR6][R8.64+0x18] ;  /* 0x000018060806d981 */ /* 0x000ee6000c1e1900 */
[----:B------:R-:W0:Y:S08]  /*c2e0*/  @!P5 LDC R24, c[0x0][0x3a4] ;  /* 0x0000e900ff18db82 */ /* 0x000e300000000800 */
[----:B------:R-:W0:Y:S01]  /*c2f0*/  @!P4 LDC R25, c[0x0][0x3a4] ;  /* 0x0000e900ff19cb82 */ /* 0x000e220000000800 */
[----:B--2---:R-:W-:-:S07]  /*c300*/  @!P6 FMUL R67, R67, R14 ;  /* 0x0000000e4343e220 */ /* 0x004fce0000400000 */
[----:B------:R-:W3:Y:S08]  /*c310*/  @!P5 LDC R26, c[0x0][0x3a8] ;  /* 0x0000ea00ff1adb82 */ /* 0x000ef00000000800 */
[----:B-1----:R-:W5:Y:S01]  /*c320*/  @!P4 LDC R5, c[0x0][0x3a8] ;  /* 0x0000ea00ff05cb82 */ /* 0x002f620000000800 */
[----:B0-----:R-:W-:Y:S01]  /*c330*/  @!P5 FMUL R69, R69, R24 ;  /* 0x000000184545d220 */ /* 0x001fe20000400000 */
[----:B------:R-:W-:Y:S01]  /*c340*/  @!P4 FMUL R66, R66, R25 ;  /* 0x000000194242c220 */ /* 0x000fe20000400000 */
[----:B----4-:R-:W-:Y:S01]  /*c350*/  @!P6 FFMA R67, R0, R16, R67 ;  /* 0x000000100043e223 */ /* 0x010fe20000000043 */
[----:B------:R-:W-:-:S04]  /*c360*/  IADD3 R0, PT, PT, R4, 0x7, RZ ;  /* 0x0000000704007810 */ /* 0x000fc80007ffe0ff */
[----:B------:R4:W-:Y:S01]  /*c370*/  @!P6 STG.E desc[UR6][R8.64+0x10], R67 ;  /* 0x000010430800e986 */ /* 0x0009e2000c101906 */
[----:B-----5:R-:W-:Y:S01]  /*c380*/  @!P4 FFMA R3, R3, R5, R66 ;  /* 0x000000050303c223 */ /* 0x020fe20000000042 */
[----:B---3--:R-:W-:-:S04]  /*c390*/  @!P5 FFMA R69, R6, R26, R69 ;  /* 0x0000001a0645d223 */ /* 0x008fc80000000045 */
[----:B------:R4:W-:Y:S01]  /*c3a0*/  @!P4 STG.E desc[UR6][R8.64+0x14], R3 ;  /* 0x000014030800c986 */ /* 0x0009e2000c101906 */
[----:B------:R-:W-:-:S03]  /*c3b0*/  ISETP.GE.AND P4, PT, R0, UR4, PT ;  /* 0x0000000400007c0c */ /* 0x000fc6000bf86270 */
[----:B------:R4:W-:Y:S10]  /*c3c0*/  @!P5 STG.E desc[UR6][R8.64+0x18], R69 ;  /* 0x000018450800d986 */ /* 0x0009f4000c101906 */
[----:B------:R-:W-:Y:S05]  /*c3d0*/  @P4 BRA `(.L_x_41) ;  /* 0x0000000000184947 */ /* 0x000fea0003800000 */
[----:B------:R-:W2:Y:S01]  /*c3e0*/  LDG.E R0, desc[UR6][R8.64+0x1c] ;  /* 0x00001c0608007981 */ /* 0x000ea2000c1e1900 */
[----:B------:R-:W4:Y:S01]  /*c3f0*/  LDCU UR4, c[0x0][0x3a4] ;  /* 0x00007480ff0477ac */ /* 0x000f220008000800 */
[----:B------:R-:W2:Y:S01]  /*c400*/  LDCU UR5, c[0x0][0x3a8] ;  /* 0x00007500ff0577ac */ /* 0x000ea20008000800 */
[----:B----4-:R-:W-:-:S04]  /*c410*/  FMUL R3, R68, UR4 ;  /* 0x0000000444037c20 */ /* 0x010fc80008400000 */
[----:B--2---:R-:W-:-:S05]  /*c420*/  FFMA R3, R0, UR5, R3 ;  /* 0x0000000500037c23 */ /* 0x004fca0008000003 */
[----:B------:R3:W-:Y:S02]  /*c430*/  STG.E desc[UR6][R8.64+0x1c], R3 ;  /* 0x00001c0308007986 */ /* 0x0007e4000c101906 */
.L_x_41:
[----:B------:R-:W-:Y:S05]  /*c440*/  BSYNC.RECONVERGENT B0 ;  /* 0x0000000000007941 */ /* 0x000fea0003800200 */
.L_x_40:
[----:B------:R-:W-:Y:S04]  /*c450*/  BSSY.RECONVERGENT B0, `(.L_x_42) ;  /* 0x000004d000007945 */ /* 0x000fe80003800200 */
[----:B------:R-:W-:Y:S05]  /*c460*/  @P0 BRA `(.L_x_43) ;  /* 0x00000004002c0947 */ /* 0x000fea0003800000 */
[----:B------:R-:W5:Y:S01]  /*c470*/  LDCU UR4, c[0x0][0x3a0] ;  /* 0x00007400ff0477ac */ /* 0x000f620008000800 */
[----:B------:R-:W0:Y:S01]  /*c480*/  LDCU.64 UR10, c[0x0][0x390] ;  /* 0x00007200ff0a77ac */ /* 0x000e220008000a00 */
[----:B-----5:R-:W-:Y:S01]  /*c490*/  ISETP.GE.AND P5, PT, R4, UR4, PT ;  /* 0x0000000404007c0c */ /* 0x020fe2000bfa6270 */
[----:B------:R-:W-:-:S12]  /*c4a0*/  IMAD R23, R23, UR4, RZ ;  /* 0x0000000417177c24 */ /* 0x000fd8000f8e02ff */
[----:B-1234-:R-:W1:Y:S01]  /*c4b0*/  @!P5 LDC.64 R8, c[0x0][0x390] ;  /* 0x0000e400ff08db82 */ /* 0x01ee620000000a00 */
[----:B0-----:R-:W-:-:S07]  /*c4c0*/  @!P5 IADD3 R3, PT, PT, R4, R23, RZ ;  /* 0x000000170403d210 */ /* 0x001fce0007ffe0ff */
[----:B------:R-:W0:Y:S08]  /*c4d0*/  @!P5 LDC R6, c[0x0][0x3a4] ;  /* 0x0000e900ff06db82 */ /* 0x000e300000000800 */
[----:B------:R-:W2:Y:S01]  /*c4e0*/  @!P5 LDC R5, c[0x0][0x3a8] ;  /* 0x0000ea00ff05db82 */ /* 0x000ea20000000800 */
[----:B-1----:R-:W-:-:S05]  /*c4f0*/  @!P5 IMAD.WIDE R8, R3, 0x4, R8 ;  /* 0x000000040308d825 */ /* 0x002fca00078e0208 */
[----:B------:R-:W2:Y:S01]  /*c500*/  @!P5 LDG.E R0, desc[UR6][R8.64] ;  /* 0x000000060800d981 */ /* 0x000ea2000c1e1900 */
[C---:B------:R-:W-:Y:S02]  /*c510*/  IADD3 R14, PT, PT, R4.reuse, 0x2, RZ ;  /* 0x00000002040e7810 */ /* 0x040fe40007ffe0ff */
[----:B------:R-:W-:Y:S01]  /*c520*/  SHF.R.S32.HI R3, RZ, 0x1f, R23 ;  /* 0x0000001fff037819 */ /* 0x000fe20000011417 */
[----:B0-----:R-:W-:Y:S01]  /*c530*/  @!P5 FMUL R7, R7, R6 ;  /* 0x000000060707d220 */ /* 0x001fe20000400000 */
[C---:B------:R-:W-:Y:S02]  /*c540*/  IADD3 R23, P6, PT, R4.reuse, R23, RZ ;  /* 0x0000001704177210 */ /* 0x040fe40007fde0ff */
[----:B------:R-:W-:Y:S02]  /*c550*/  IADD3 R13, PT, PT, R4, 0x1, RZ ;  /* 0x00000001040d7810 */ /* 0x000fe40007ffe0ff */
[----:B------:R-:W-:Y:S02]  /*c560*/  ISETP.GE.AND P4, PT, R14, UR4, PT ;  /* 0x000000040e007c0c */ /* 0x000fe4000bf86270 */
[----:B------:R-:W-:-:S02]  /*c570*/  LEA.HI.X.SX32 R14, R4, R3, 0x1, P6 ;  /* 0x00000003040e7211 */ /* 0x000fc400030f0eff */
[----:B------:R-:W-:Y:S02]  /*c580*/  ISETP.GE.AND P0, PT, R13, UR4, PT ;  /* 0x000000040d007c0c */ /* 0x000fe4000bf06270 */
[----:B------:R-:W-:-:S07]  /*c590*/  LEA R6, P6, R23, UR10, 0x2 ;  /* 0x0000000a17067c11 */ /* 0x000fce000f8c10ff */
[----:B------:R-:W0:Y:S08]  /*c5a0*/  @!P4 LDC R16, c[0x0][0x3a4] ;  /* 0x0000e900ff10cb82 */ /* 0x000e300000000800 */
[----:B------:R-:W1:Y:S01]  /*c5b0*/  @!P0 LDC R13, c[0x0][0x3a8] ;  /* 0x0000ea00ff0d8b82 */ /* 0x000e620000000800 */
[----:B--2---:R-:W-:Y:S01]  /*c5c0*/  @!P5 FFMA R3, R0, R5, R7 ;  /* 0x000000050003d223 */ /* 0x004fe20000000007 */
[----:B------:R-:W-:-:S06]  /*c5d0*/  LEA.HI.X R7, R23, UR11, R14, 0x2, P6 ;  /* 0x0000000b17077c11 */ /* 0x000fcc000b0f140e */
[----:B------:R-:W2:Y:S01]  /*c5e0*/  @!P0 LDC R14, c[0x0][0x3a4] ;  /* 0x0000e900ff0e8b82 */ /* 0x000ea20000000800 */
[----:B------:R3:W-:Y:S04]  /*c5f0*/  @!P5 STG.E desc[UR6][R8.64], R3 ;  /* 0x000000030800d986 */ /* 0x0007e8000c101906 */
[----:B------:R-:W4:Y:S03]  /*c600*/  @!P4 LDG.E R5, desc[UR6][R6.64+0x8] ;  /* 0x000008060605c981 */ /* 0x000f26000c1e1900 */
[----:B------:R-:W4:Y:S01]  /*c610*/  @!P4 LDC R23, c[0x0][0x3a8] ;  /* 0x0000ea00ff17cb82 */ /* 0x000f220000000800 */
[----:B------:R-:W1:Y:S01]  /*c620*/  @!P0 LDG.E R0, desc[UR6][R6.64+0x4] ;  /* 0x0000040606008981 */ /* 0x000e62000c1e1900 */
[----:B---3--:R-:W-:-:S02]  /*c630*/  IADD3 R3, PT, PT, R4, 0x4, RZ ;  /* 0x0000000404037810 */ /* 0x008fc40007ffe0ff */
[C---:B------:R-:W-:Y:S02]  /*c640*/  IADD3 R24, PT, PT, R4.reuse, 0x3, RZ ;  /* 0x0000000304187810 */ /* 0x040fe40007ffe0ff */
[----:B------:R-:W-:Y:S01]  /*c650*/  ISETP.GE.AND P6, PT, R3, UR4, PT ;  /* 0x0000000403007c0c */ /* 0x000fe2000bfc6270 */
[----:B--2---:R-:W-:Y:S01]  /*c660*/  @!P0 FMUL R15, R15, R14 ;  /* 0x0000000e0f0f8220 */ /* 0x004fe20000400000 */
[----:B0-----:R-:W-:Y:S01]  /*c670*/  @!P4 FMUL R14, R27, R16 ;  /* 0x000000101b0ec220 */ /* 0x001fe20000400000 */
[----:B------:R-:W-:Y:S02]  /*c680*/  IADD3 R3, PT, PT, R4, 0x6, RZ ;  /* 0x0000000604037810 */ /* 0x000fe40007ffe0ff */
[----:B------:R-:W-:-:S13]  /*c690*/  ISETP.GE.AND P5, PT, R24, UR4, PT ;  /* 0x0000000418007c0c */ /* 0x000fda000bfa6270 */
[----:B------:R-:W0:Y:S01]  /*c6a0*/  @!P5 LDC R8, c[0x0][0x3a4] ;  /* 0x0000e900ff08db82 */ /* 0x000e220000000800 */
[----:B----4-:R-:W-:-:S07]  /*c6b0*/  @!P4 FFMA R5, R5, R23, R14 ;  /* 0x000000170505c223 */ /* 0x010fce000000000e */
[----:B------:R-:W2:Y:S01]  /*c6c0*/  @!P6 LDC R14, c[0x0][0x3a4] ;  /* 0x0000e900ff0eeb82 */ /* 0x000ea20000000800 */
[----:B-1----:R-:W-:Y:S01]  /*c6d0*/  @!P0 FFMA R15, R0, R13, R15 ;  /* 0x0000000d000f8223 */ /* 0x002fe2000000000f */
[----:B------:R1:W-:Y:S01]  /*c6e0*/  @!P4 STG.E desc[UR6][R6.64+0x8], R5 ;  /* 0x000008050600c986 */ /* 0x0003e2000c101906 */
[----:B------:R-:W-:Y:S02]  /*c6f0*/  IADD3 R0, PT, PT, R4, 0x5, RZ ;  /* 0x0000000504007810 */ /* 0x000fe40007ffe0ff */
[----:B------:R-:W-:Y:S01]  /*c700*/  ISETP.GE.AND P4, PT, R3, UR4, PT ;  /* 0x0000000403007c0c */ /* 0x000fe2000bf86270 */
[----:B------:R3:W-:Y:S01]  /*c710*/  @!P0 STG.E desc[UR6][R6.64+0x4], R15 ;  /* 0x0000040f06008986 */ /* 0x0007e2000c101906 */
[----:B------:R-:W-:-:S03]  /*c720*/  ISETP.GE.AND P0, PT, R0, UR4, PT ;  /* 0x0000000400007c0c */ /* 0x000fc6000bf06270 */
[----:B------:R-:W4:Y:S04]  /*c730*/  @!P5 LDG.E R0, desc[UR6][R6.64+0xc] ;  /* 0x00000c060600d981 */ /* 0x000f28000c1e1900 */
[----:B------:R-:W5:Y:S01]  /*c740*/  @!P6 LDG.E R3, desc[UR6][R6.64+0x10] ;  /* 0x000010060603e981 */ /* 0x000f62000c1e1900 */
[----:B-1----:R-:W5:Y:S03]  /*c750*/  @!P6 LDC R5, c[0x0][0x3a8] ;  /* 0x0000ea00ff05eb82 */ /* 0x002f660000000800 */
[----:B------:R-:W5:Y:S04]  /*c760*/  @!P4 LDG.E R13, desc[UR6][R6.64+0x18] ;  /* 0x00001806060dc981 */ /* 0x000f68000c1e1900 */
[----:B------:R-:W5:Y:S01]  /*c770*/  @!P0 LDG.E R9, desc[UR6][R6.64+0x14] ;  /* 0x0000140606098981 */ /* 0x000f62000c1e1900 */
[----:B------:R-:W1:Y:S08]  /*c780*/  @!P4 LDC R24, c[0x0][0x3a4] ;  /* 0x0000e900ff18cb82 */ /* 0x000e700000000800 */
[----:B------:R-:W1:Y:S08]  /*c790*/  @!P0 LDC R23, c[0x0][0x3a4] ;  /* 0x0000e900ff178b82 */ /* 0x000e700000000800 */
[----:B---3--:R-:W4:Y:S08]  /*c7a0*/  @!P5 LDC R15, c[0x0][0x3a8] ;  /* 0x0000ea00ff0fdb82 */ /* 0x008f300000000800 */
[----:B------:R-:W3:Y:S08]  /*c7b0*/  @!P4 LDC R25, c[0x0][0x3a8] ;  /* 0x0000ea00ff19cb82 */ /* 0x000ef00000000800 */
[----:B------:R-:W3:Y:S01]  /*c7c0*/  @!P0 LDC R16, c[0x0][0x3a8] ;  /* 0x0000ea00ff108b82 */ /* 0x000ee20000000800 */
[----:B0-----:R-:W-:Y:S01]  /*c7d0*/  @!P5 FMUL R47, R47, R8 ;  /* 0x000000082f2fd220 */ /* 0x001fe20000400000 */
[----:B--2---:R-:W-:Y:S01]  /*c7e0*/  @!P6 FMUL R8, R71, R14 ;  /* 0x0000000e4708e220 */ /* 0x004fe20000400000 */
[----:B-1----:R-:W-:Y:S01]  /*c7f0*/  @!P4 FMUL R14, R73, R24 ;  /* 0x00000018490ec220 */ /* 0x002fe20000400000 */
[----:B------:R-:W-:Y:S01]  /*c800*/  @!P0 FMUL R70, R70, R23 ;  /* 0x0000001746468220 */ /* 0x000fe20000400000 */
[----:B----4-:R-:W-:Y:S01]  /*c810*/  @!P5 FFMA R47, R0, R15, R47 ;  /* 0x0000000f002fd223 */ /* 0x010fe2000000002f */
[----:B-----5:R-:W-:Y:S01]  /*c820*/  @!P6 FFMA R3, R3, R5, R8 ;  /* 0x000000050303e223 */ /* 0x020fe20000000008 */
[----:B---3--:R-:W-:-:S03]  /*c830*/  @!P4 FFMA R13, R13, R25, R14 ;  /* 0x000000190d0dc223 */ /* 0x008fc6000000000e */
[----:B------:R0:W-:Y:S01]  /*c840*/  @!P5 STG.E desc[UR6][R6.64+0xc], R47 ;  /* 0x00000c2f0600d986 */ /* 0x0001e2000c101906 */
[----:B------:R-:W-:Y:S01]  /*c850*/  IADD3 R0, PT, PT, R4, 0x7, RZ ;  /* 0x0000000704007810 */ /* 0x000fe20007ffe0ff */
[----:B------:R-:W-:Y:S02]  /*c860*/  @!P0 FFMA R9, R9, R16, R70 ;  /* 0x0000001009098223 */ /* 0x000fe40000000046 */
[----:B------:R0:W-:Y:S04]  /*c870*/  @!P6 STG.E desc[UR6][R6.64+0x10], R3 ;  /* 0x000010030600e986 */ /* 0x0001e8000c101906 */
[----:B------:R0:W-:Y:S04]  /*c880*/  @!P4 STG.E desc[UR6][R6.64+0x18], R13 ;  /* 0x0000180d0600c986 */ /* 0x0001e8000c101906 */
        /* <DEDUP_REMOVED lines=9> */
.L_x_43:
[----:B------:R-:W-:Y:S05]  /*c920*/  BSYNC.RECONVERGENT B0 ;  /* 0x0000000000007941 */ /* 0x000fea0003800200 */
.L_x_42:
        /* <DEDUP_REMOVED lines=13> */
[----:B------:R-:W-:Y:S02]  /*ca00*/  SHF.R.S32.HI R3, RZ, 0x1f, R17 ;  /* 0x0000001fff037819 */ /* 0x000fe40000011411 */
[----:B------:R-:W-:Y:S02]  /*ca10*/  IADD3 R17, P1, PT, R4, R17, RZ ;  /* 0x0000001104117210 */ /* 0x000fe40007f3e0ff */
[----:B------:R-:W-:Y:S02]  /*ca20*/  ISETP.GE.AND P0, PT, R6, UR4, PT ;  /* 0x0000000406007c0c */ /* 0x000fe4000bf06270 */
[----:B------:R-:W-:Y:S01]  /*ca30*/  LEA.HI.X.SX32 R14, R4, R3, 0x1, P1 ;  /* 0x00000003040e7211 */ /* 0x000fe200008f0eff */
[----:B0-----:R-:W-:Y:S01]  /*ca40*/  @!P4 FMUL R3, R2, R5 ;  /* 0x000000050203c220 */ /* 0x001fe20000400000 */
[----:B------:R-:W-:-:S04]  /*ca50*/  LEA R6, P1, R17, UR10, 0x2 ;  /* 0x0000000a11067c11 */ /* 0x000fc8000f8210ff */
[----:B------:R-:W-:-:S05]  /*ca60*/  LEA.HI.X R7, R17, UR11, R14, 0x2, P1 ;  /* 0x0000000b11077c11 */ /* 0x000fca00088f140e */
[----:B------:R-:W0:Y:S08]  /*ca70*/  @!P0 LDC R5, c[0x0][0x3a4] ;  /* 0x0000e900ff058b82 */ /* 0x000e300000000800 */
[----:B------:R-:W1:Y:S01]  /*ca80*/  @!P0 LDC R2, c[0x0][0x3a8] ;  /* 0x0000ea00ff028b82 */ /* 0x000e620000000800 */
[----:B--2---:R-:W-:-:S05]  /*ca90*/  @!P4 FFMA R3, R0, R13, R3 ;  /* 0x0000000d0003c223 */ /* 0x004fca0000000003 */
[----:B------:R2:W-:Y:S04]  /*caa0*/  @!P4 STG.E desc[UR6][R8.64], R3 ;  /* 0x000000030800c986 */ /* 0x0005e8000c101906 */
[----:B------:R-:W1:Y:S01]  /*cab0*/  @!P0 LDG.E R0, desc[UR6][R6.64+0x4] ;  /* 0x0000040606008981 */ /* 0x000e62000c1e1900 */
[----:B------:R-:W-:Y:S01]  /*cac0*/  IADD3 R13, PT, PT, R4, 0x2, RZ ;  /* 0x00000002040d7810 */ /* 0x000fe20007ffe0ff */
[----:B0-----:R-:W-:-:S03]  /*cad0*/  @!P0 FMUL R5, R18, R5 ;  /* 0x0000000512058220 */ /* 0x001fc60000400000 */
[----:B------:R-:W-:Y:S02]  /*cae0*/  ISETP.GE.AND P6, PT, R13, UR4, PT ;  /* 0x000000040d007c0c */ /* 0x000fe4000bfc6270 */
[C---:B------:R-:W-:Y:S02]  /*caf0*/  IADD3 R13, PT, PT, R4.reuse, 0x3, RZ ;  /* 0x00000003040d7810 */ /* 0x040fe40007ffe0ff */
[----:B--2---:R-:W-:Y:S02]  /*cb00*/  IADD3 R3, PT, PT, R4, 0x6, RZ ;  /* 0x0000000604037810 */ /* 0x004fe40007ffe0ff */
[----:B------:R-:W-:-:S07]  /*cb10*/  ISETP.GE.AND P5, PT, R13, UR4, PT ;  /* 0x000000040d007c0c */ /* 0x000fce000bfa6270 */
[----:B------:R-:W0:Y:S08]  /*cb20*/  @!P6 LDC R14, c[0x0][0x3a8] ;  /* 0x0000ea00ff0eeb82 */ /* 0x000e300000000800 */
[----:B------:R-:W2:Y:S08]  /*cb30*/  @!P5 LDC R15, c[0x0][0x3a4] ;  /* 0x0000e900ff0fdb82 */ /* 0x000eb00000000800 */
[----:B------:R-:W3:Y:S01]  /*cb40*/  @!P5 LDC R16, c[0x0][0x3a8] ;  /* 0x0000ea00ff10db82 */ /* 0x000ee20000000800 */
[----:B-1----:R-:W-:Y:S01]  /*cb50*/  @!P0 FFMA R5, R0, R2, R5 ;  /* 0x0000000200058223 */ /* 0x002fe20000000005 */
[----:B------:R-:W-:-:S02]  /*cb60*/  IADD3 R0, PT, PT, R4, 0x4, RZ ;  /* 0x0000000404007810 */ /* 0x000fc40007ffe0ff */
[----:B------:R-:W-:Y:S02]  /*cb70*/  IADD3 R2, PT, PT, R4, 0x5, RZ ;  /* 0x0000000504027810 */ /* 0x000fe40007ffe0ff */
[----:B------:R-:W-:Y:S01]  /*cb80*/  ISETP.GE.AND P4, PT, R0, UR4, PT ;  /* 0x0000000400007c0c */ /* 0x000fe2000bf86270 */
[----:B------:R2:W-:Y:S01]  /*cb90*/  @!P0 STG.E desc[UR6][R6.64+0x4], R5 ;  /* 0x0000040506008986 */ /* 0x0005e2000c101906 */
[----:B------:R-:W-:Y:S02]  /*cba0*/  ISETP.GE.AND P1, PT, R2, UR4, PT ;  /* 0x0000000402007c0c */ /* 0x000fe4000bf26270 */
[----:B------:R-:W-:Y:S01]  /*cbb0*/  ISETP.GE.AND P0, PT, R3, UR4, PT ;  /* 0x0000000403007c0c */ /* 0x000fe2000bf06270 */
[----:B------:R-:W0:Y:S01]  /*cbc0*/  @!P6 LDG.E R0, desc[UR6][R6.64+0x8] ;  /* 0x000008060600e981 */ /* 0x000e22000c1e1900 */
[----:B------:R-:W1:Y:S03]  /*cbd0*/  @!P6 LDC R3, c[0x0][0x3a4] ;  /* 0x0000e900ff03eb82 */ /* 0x000e660000000800 */
[----:B------:R-:W3:Y:S04]  /*cbe0*/  @!P5 LDG.E R2, desc[UR6][R6.64+0xc] ;  /* 0x00000c060602d981 */ /* 0x000ee8000c1e1900 */
[----:B------:R-:W4:Y:S01]  /*cbf0*/  @!P4 LDG.E R8, desc[UR6][R6.64+0x10] ;  /* 0x000010060608c981 */ /* 0x000f22000c1e1900 */
[----:B------:R-:W5:Y:S03]  /*cc00*/  @!P4 LDC R18, c[0x0][0x3a4] ;  /* 0x0000e900ff12cb82 */ /* 0x000f660000000800 */
[----:B------:R-:W4:Y:S04]  /*cc10*/  @!P1 LDG.E R9, desc[UR6][R6.64+0x14] ;  /* 0x0000140606099981 */ /* 0x000f28000c1e1900 */
[----:B------:R-:W4:Y:S01]  /*cc20*/  @!P0 LDG.E R13, desc[UR6][R6.64+0x18] ;  /* 0x00001806060d8981 */ /* 0x000f22000c1e1900 */
[----:B------:R-:W5:Y:S01]  /*cc30*/  @!P1 LDC R23, c[0x0][0x3a4] ;  /* 0x0000e900ff179b82 */ /* 0x000f620000000800 */
[----:B--2---:R-:W-:-:S07]  /*cc40*/  @!P5 FMUL R5, R48, R15 ;  /* 0x0000000f3005d220 */ /* 0x004fce0000400000 */
[----:B------:R-:W2:Y:S01]  /*cc50*/  @!P0 LDC R26, c[0x0][0x3a4] ;  /* 0x0000e900ff1a8b82 */ /* 0x000ea20000000800 */
[----:B-1----:R-:W-:-:S07]  /*cc60*/  @!P6 FMUL R3, R44, R3 ;  /* 0x000000032c03e220 */ /* 0x002fce0000400000 */
[----:B------:R-:W4:Y:S01]  /*cc70*/  @!P4 LDC R17, c[0x0][0x3a8] ;  /* 0x0000ea00ff11cb82 */ /* 0x000f220000000800 */
[----:B-----5:R-:W-:-:S07]  /*cc80*/  @!P4 FMUL R75, R75, R18 ;  /* 0x000000124b4bc220 */ /* 0x020fce0000400000 */
[----:B------:R-:W1:Y:S01]  /*cc90*/  @!P1 LDC R24, c[0x0][0x3a8] ;  /* 0x0000ea00ff189b82 */ /* 0x000e620000000800 */
[----:B------:R-:W-:-:S07]  /*cca0*/  @!P1 FMUL R74, R74, R23 ;  /* 0x000000174a4a9220 */ /* 0x000fce0000400000 */
[----:B------:R-:W5:Y:S01]  /*ccb0*/  @!P0 LDC R25, c[0x0][0x3a8] ;  /* 0x0000ea00ff198b82 */ /* 0x000f620000000800 */
[----:B0-----:R-:W-:Y:S01]  /*ccc0*/  @!P6 FFMA R3, R0, R14, R3 ;  /* 0x0000000e0003e223 */ /* 0x001fe20000000003 */
[----:B--2---:R-:W-:Y:S01]  /*ccd0*/  @!P0 FMUL R0, R77, R26 ;  /* 0x0000001a4d008220 */ /* 0x004fe20000400000 */
[----:B---3--:R-:W-:-:S03]  /*cce0*/  @!P5 FFMA R5, R2, R16, R5 ;  /* 0x000000100205d223 */ /* 0x008fc60000000005 */
[----:B------:R0:W-:Y:S01]  /*ccf0*/  @!P6 STG.E desc[UR6][R6.64+0x8], R3 ;  /* 0x000008030600e986 */ /* 0x0001e2000c101906 */
[----:B----4-:R-:W-:-:S03]  /*cd00*/  @!P4 FFMA R75, R8, R17, R75 ;  /* 0x00000011084bc223 */ /* 0x010fc6000000004b */
[----:B------:R0:W-:Y:S01]  /*cd10*/  @!P5 STG.E desc[UR6][R6.64+0xc], R5 ;  /* 0x00000c050600d986 */ /* 0x0001e2000c101906 */
[----:B-1----:R-:W-:-:S03]  /*cd20*/  @!P1 FFMA R9, R9, R24, R74 ;  /* 0x0000001809099223 */ /* 0x002fc6000000004a */
[----:B------:R0:W-:Y:S01]  /*cd30*/  @!P4 STG.E desc[UR6][R6.64+0x10], R75 ;  /* 0x0000104b0600c986 */ /* 0x0001e2000c101906 */
[----:B-----5:R-:W-:-:S03]  /*cd40*/  @!P0 FFMA R13, R13, R25, R0 ;  /* 0x000000190d0d8223 */ /* 0x020fc60000000000 */
[----:B------:R0:W-:Y:S01]  /*cd50*/  @!P1 STG.E desc[UR6][R6.64+0x14], R9 ;  /* 0x0000140906009986 */ /* 0x0001e2000c101906 */
[----:B------:R-:W-:-:S03]  /*cd60*/  IADD3 R0, PT, PT, R4, 0x7, RZ ;  /* 0x0000000704007810 */ /* 0x000fc60007ffe0ff */
        /* <DEDUP_REMOVED lines=9> */
.L_x_45:
[----:B------:R-:W-:Y:S05]  /*ce00*/  BSYNC.RECONVERGENT B0 ;  /* 0x0000000000007941 */ /* 0x000fea0003800200 */
.L_x_44:
[----:B------:R-:W-:Y:S04]  /*ce10*/  BSSY.RECONVERGENT B0, `(.L_x_46) ;  /* 0x000004d000007945 */ /* 0x000fe80003800200 */
[----:B------:R-:W-:Y:S05]  /*ce20*/  @P2 BRA `(.L_x_47) ;  /* 0x00000004002c2947 */ /* 0x000fea0003800000 */
[----:B------:R-:W5:Y:S01]  /*ce30*/  LDCU UR4, c[0x0][0x3a0] ;  /* 0x00007400ff0477ac */ /* 0x000f620008000800 */
[----:B------:R-:W0:Y:S01]  /*ce40*/  LDCU.64 UR10, c[0x0][0x390] ;  /* 0x00007200ff0a77ac */ /* 0x000e220008000a00 */
[----:B-----5:R-:W-:Y:S01]  /*ce50*/  ISETP.GE.AND P2, PT, R4, UR4, PT ;  /* 0x0000000404007c0c */ /* 0x020fe2000bf46270 */
[----:B01234-:R-:W-:-:S12]  /*ce60*/  IMAD R3, R12, UR4, RZ ;  /* 0x000000040c037c24 */ /* 0x01ffd8000f8e02ff */
[----:B------:R-:W0:Y:S01]  /*ce70*/  @!P2 LDC.64 R6, c[0x0][0x390] ;  /* 0x0000e400ff06ab82 */ /* 0x000e220000000a00 */
[----:B------:R-:W-:-:S07]  /*ce80*/  @!P2 IADD3 R5, PT, PT, R4, R3, RZ ;  /* 0x000000030405a210 */ /* 0x000fce0007ffe0ff */
[----:B------:R-:W1:Y:S08]  /*ce90*/  @!P2 LDC R2, c[0x0][0x3a4] ;  /* 0x0000e900ff02ab82 */ /* 0x000e700000000800 */
[----:B------:R-:W2:Y:S01]  /*cea0*/  @!P2 LDC R9, c[0x0][0x3a8] ;  /* 0x0000ea00ff09ab82 */ /* 0x000ea20000000800 */
[----:B0-----:R-:W-:-:S05]  /*ceb0*/  @!P2 IMAD.WIDE R6, R5, 0x4, R6 ;  /* 0x000000040506a825 */ /* 0x001fca00078e0206 */
[----:B------:R-:W2:Y:S01]  /*cec0*/  @!P2 LDG.E R0, desc[UR6][R6.64] ;  /* 0x000000060600a981 */ /* 0x000ea2000c1e1900 */
[C---:B------:R-:W-:Y:S02]  /*ced0*/  IADD3 R5, PT, PT, R4.reuse, 0x1, RZ ;  /* 0x0000000104057810 */ /* 0x040fe40007ffe0ff */
[C---:B------:R-:W-:Y:S01]  /*cee0*/  IADD3 R8, PT, PT, R4.reuse, 0x2, RZ ;  /* 0x0000000204087810 */ /* 0x040fe20007ffe0ff */
[----:B-1----:R-:W-:Y:S01]  /*cef0*/  @!P2 FMUL R11, R11, R2 ;  /* 0x000000020b0ba220 */ /* 0x002fe20000400000 */
[----:B------:R-:W-:Y:S02]  /*cf00*/  ISETP.GE.AND P0, PT, R5, UR4, PT ;  /* 0x0000000405007c0c */ /* 0x000fe4000bf06270 */
[----:B------:R-:W-:Y:S02]  /*cf10*/  SHF.R.S32.HI R5, RZ, 0x1f, R3 ;  /* 0x0000001fff057819 */ /* 0x000fe40000011403 */
[----:B------:R-:W-:Y:S02]  /*cf20*/  IADD3 R3, P4, PT, R4, R3, RZ ;  /* 0x0000000304037210 */ /* 0x000fe40007f9e0ff */
[----:B------:R-:W-:-:S02]  /*cf30*/  ISETP.GE.AND P1, PT, R8, UR4, PT ;  /* 0x0000000408007c0c */ /* 0x000fc4000bf26270 */
[C---:B------:R-:W-:Y:S02]  /*cf40*/  LEA.HI.X.SX32 R8, R4.reuse, R5, 0x1, P4 ;  /* 0x0000000504087211 */ /* 0x040fe400020f0eff */
[C---:B------:R-:W-:Y:S02]  /*cf50*/  LEA R2, P5, R3.reuse, UR10, 0x2 ;  /* 0x0000000a03027c11 */ /* 0x040fe4000f8a10ff */
[C---:B------:R-:W-:Y:S01]  /*cf60*/  IADD3 R12, PT, PT, R4.reuse, 0x3, RZ ;  /* 0x00000003040c7810 */ /* 0x040fe20007ffe0ff */
[----:B------:R-:W0:Y:S01]  /*cf70*/  @!P0 LDC R14, c[0x0][0x3a4] ;  /* 0x0000e900ff0e8b82 */ /* 0x000e220000000800 */
[----:B------:R-:W-:Y:S02]  /*cf80*/  LEA.HI.X R3, R3, UR11, R8, 0x2, P5 ;  /* 0x0000000b03037c11 */ /* 0x000fe4000a8f1408 */
[C---:B------:R-:W-:Y:S02]  /*cf90*/  IADD3 R8, PT, PT, R4.reuse, 0x5, RZ ;  /* 0x0000000504087810 */ /* 0x040fe40007ffe0ff */
[----:B------:R-:W-:-:S02]  /*cfa0*/  IADD3 R5, PT, PT, R4, 0x6, RZ ;  /* 0x0000000604057810 */ /* 0x000fc40007ffe0ff */
[----:B------:R-:W-:Y:S01]  /*cfb0*/  ISETP.GE.AND P4, PT, R12, UR4, PT ;  /* 0x000000040c007c0c */ /* 0x000fe2000bf86270 */
[----:B------:R-:W1:Y:S01]  /*cfc0*/  @!P1 LDC R16, c[0x0][0x3a4] ;  /* 0x0000e900ff109b82 */ /* 0x000e620000000800 */
[----:B------:R-:W-:-:S11]  /*cfd0*/  ISETP.GE.AND P6, PT, R5, UR4, PT ;  /* 0x0000000405007c0c */ /* 0x000fd6000bfc6270 */
[----:B------:R-:W3:Y:S08]  /*cfe0*/  @!P4 LDC R18, c[0x0][0x3a4] ;  /* 0x0000e900ff12cb82 */ /* 0x000ef00000000800 */
[----:B------:R-:W4:Y:S08]  /*cff0*/  @!P6 LDC R28, c[0x0][0x3a4] ;  /* 0x0000e900ff1ceb82 */ /* 0x000f300000000800 */
[----:B------:R-:W5:Y:S01]  /*d000*/  @!P6 LDC R23, c[0x0][0x3a8] ;  /* 0x0000ea00ff17eb82 */ /* 0x000f620000000800 */
[----:B--2---:R-:W-:Y:S01]  /*d010*/  @!P2 FFMA R11, R0, R9, R11 ;  /* 0x00000009000ba223 */ /* 0x004fe2000000000b */
[----:B------:R-:W-:-:S04]  /*d020*/  IADD3 R0, PT, PT, R4, 0x4, RZ ;  /* 0x0000000404007810 */ /* 0x000fc80007ffe0ff */
[----:B------:R2:W-:Y:S01]  /*d030*/  @!P2 STG.E desc[UR6][R6.64], R11 ;  /* 0x0000000b0600a986 */ /* 0x0005e2000c101906 */
[----:B------:R-:W-:Y:S02]  /*d040*/  ISETP.GE.AND P5, PT, R0, UR4, PT ;  /* 0x0000000400007c0c */ /* 0x000fe4000bfa6270 */
[----:B------:R-:W-:Y:S01]  /*d050*/  ISETP.GE.AND P2, PT, R8, UR4, PT ;  /* 0x0000000408007c0c */ /* 0x000fe2000bf46270 */
[----:B------:R-:W4:Y:S04]  /*d060*/  @!P0 LDG.E R0, desc[UR6][R2.64+0x4] ;  /* 0x0000040602008981 */ /* 0x000f28000c1e1900 */
[----:B------:R-:W5:Y:S04]  /*d070*/  @!P1 LDG.E R5, desc[UR6][R2.64+0x8] ;  /* 0x0000080602059981 */ /* 0x000f68000c1e1900 */
[----:B------:R-:W5:Y:S01]  /*d080*/  @!P4 LDG.E R8, desc[UR6][R2.64+0xc] ;  /* 0x00000c060208c981 */ /* 0x000f62000c1e1900 */
[----:B--2---:R-:W4:Y:S03]  /*d090*/  @!P0 LDC R6, c[0x0][0x3a8] ;  /* 0x0000ea00ff068b82 */ /* 0x004f260000000800 */
[----:B------:R-:W2:Y:S04]  /*d0a0*/  @!P5 LDG.E R9, desc[UR6][R2.64+0x10] ;  /* 0x000010060209d981 */ /* 0x000ea8000c1e1900 */
[----:B------:R-:W2:Y:S01]  /*d0b0*/  @!P2 LDG.E R12, desc[UR6][R2.64+0x14] ;  /* 0x00001406020ca981 */ /* 0x000ea2000c1e1900 */
[----:B------:R-:W5:Y:S03]  /*d0c0*/  @!P1 LDC R7, c[0x0][0x3a8] ;  /* 0x0000ea00ff079b82 */ /* 0x000f660000000800 */
[----:B------:R-:W2:Y:S01]  /*d0d0*/  @!P6 LDG.E R13, desc[UR6][R2.64+0x18] ;  /* 0x00001806020de981 */ /* 0x000ea2000c1e1900 */
[----:B0-----:R-:W-:Y:S01]  /*d0e0*/  @!P0 FMUL R19, R19, R14 ;  /* 0x0000000e13138220 */ /* 0x001fe20000400000 */
[----:B---3--:R-:W-:-:S03]  /*d0f0*/  @!P4 FMUL R51, R51, R18 ;  /* 0x000000123333c220 */ /* 0x008fc60000400000 */
[----:B------:R-:W0:Y:S08]  /*d100*/  @!P5 LDC R24, c[0x0][0x3a4] ;  /* 0x0000e900ff18db82 */ /* 0x000e300000000800 */
[----:B------:R-:W3:Y:S08]  /*d110*/  @!P2 LDC R26, c[0x0][0x3a4] ;  /* 0x0000e900ff1aab82 */ /* 0x000ef00000000800 */
[----:B------:R-:W0:Y:S08]  /*d120*/  @!P4 LDC R11, c[0x0][0x3a8] ;  /* 0x0000ea00ff0bcb82 */ /* 0x000e300000000800 */
[----:B------:R-:W2:Y:S08]  /*d130*/  @!P5 LDC R15, c[0x0][0x3a8] ;  /* 0x0000ea00ff0fdb82 */ /* 0x000eb00000000800 */
[----:B------:R-:W2:Y:S01]  /*d140*/  @!P2 LDC R17, c[0x0][0x3a8] ;  /* 0x0000ea00ff11ab82 */ /* 0x000ea20000000800 */
[----:B---3--:R-:W-:Y:S01]  /*d150*/  @!P2 FMUL R81, R81, R26 ;  /* 0x0000001a5151a220 */ /* 0x008fe20000400000 */
[----:B----4-:R-:W-:Y:S01]  /*d160*/  @!P0 FFMA R19, R0, R6, R19 ;  /* 0x0000000600138223 */ /* 0x010fe20000000013 */
[----:B-1----:R-:W-:Y:S01]  /*d170*/  @!P1 FMUL R0, R21, R16 ;  /* 0x0000001015009220 */ /* 0x002fe20000400000 */
[----:B------:R-:W-:-:S03]  /*d180*/  @!P6 FMUL R6, R79, R28 ;  /* 0x0000001c4f06e220 */ /* 0x000fc60000400000 */
[----:B-----5:R-:W-:Y:S01]  /*d190*/  @!P1 FFMA R5, R5, R7, R0 ;  /* 0x0000000705059223 */ /* 0x020fe20000000000 */
[----:B0-----:R-:W-:Y:S01]  /*d1a0*/  @!P5 FMUL R0, R83, R24 ;  /* 0x000000185300d220 */ /* 0x001fe20000400000 */
[----:B------:R0:W-:Y:S01]  /*d1b0*/  @!P0 STG.E desc[UR6][R2.64+0x4], R19 ;  /* 0x0000041302008986 */ /* 0x0001e2000c101906 */
[----:B------:R-:W-:-:S03]  /*d1c0*/  @!P4 FFMA R51, R8, R11, R51 ;  /* 0x0000000b0833c223 */ /* 0x000fc60000000033 */
[----:B------:R0:W-:Y:S01]  /*d1d0*/  @!P1 STG.E desc[UR6][R2.64+0x8], R5 ;  /* 0x0000080502009986 */ /* 0x0001e2000c101906 */
[----:B--2---:R-:W-:Y:S01]  /*d1e0*/  @!P5 FFMA R9, R9, R15, R0 ;  /* 0x0000000f0909d223 */ /* 0x004fe20000000000 */
[----:B------:R-:W-:Y:S02]  /*d1f0*/  IADD3 R0, PT, PT, R4, 0x7, RZ ;  /* 0x0000000704007810 */ /* 0x000fe40007ffe0ff */
[----:B------:R0:W-:Y:S01]  /*d200*/  @!P4 STG.E desc[UR6][R2.64+0xc], R51 ;  /* 0x00000c330200c986 */ /* 0x0001e2000c101906 */
[----:B------:R-:W-:Y:S01]  /*d210*/  @!P2 FFMA R81, R12, R17, R81 ;  /* 0x000000110c51a223 */ /* 0x000fe20000000051 */
[----:B------:R-:W-:Y:S02]  /*d220*/  ISETP.GE.AND P0, PT, R0, UR4, PT ;  /* 0x0000000400007c0c */ /* 0x000fe4000bf06270 */
[----:B------:R0:W-:Y:S01]  /*d230*/  @!P5 STG.E desc[UR6][R2.64+0x10], R9 ;  /* 0x000010090200d986 */ /* 0x0001e2000c101906 */
[----:B------:R-:W-:-:S03]  /*d240*/  @!P6 FFMA R13, R13, R23, R6 ;  /* 0x000000170d0de223 */ /* 0x000fc60000000006 */
[----:B------:R0:W-:Y:S04]  /*d250*/  @!P2 STG.E desc[UR6][R2.64+0x14], R81 ;  /* 0x000014510200a986 */ /* 0x0001e8000c101906 */
[----:B------:R0:W-:Y:S03]  /*d260*/  @!P6 STG.E desc[UR6][R2.64+0x18], R13 ;  /* 0x0000180d0200e986 */ /* 0x0001e6000c101906 */
[----:B------:R-:W-:Y:S05]  /*d270*/  @P0 BRA `(.L_x_47) ;  /* 0x0000000000180947 */ /* 0x000fea0003800000 */
[----:B------:R-:W2:Y:S01]  /*d280*/  LDG.E R0, desc[UR6][R2.64+0x1c] ;  /* 0x00001c0602007981 */ /* 0x000ea2000c1e1900 */
[----:B------:R-:W0:Y:S01]  /*d290*/  LDCU UR4, c[0x0][0x3a4] ;  /* 0x00007480ff0477ac */ /* 0x000e220008000800 */
[----:B------:R-:W2:Y:S01]  /*d2a0*/  LDCU UR5, c[0x0][0x3a8] ;  /* 0x00007500ff0577ac */ /* 0x000ea20008000800 */
[----:B0-----:R-:W-:-:S04]  /*d2b0*/  FMUL R5, R78, UR4 ;  /* 0x000000044e057c20 */ /* 0x001fc80008400000 */
[----:B--2---:R-:W-:-:S05]  /*d2c0*/  FFMA R5, R0, UR5, R5 ;  /* 0x0000000500057c23 */ /* 0x004fca0008000005 */
[----:B------:R0:W-:Y:S02]  /*d2d0*/  STG.E desc[UR6][R2.64+0x1c], R5 ;  /* 0x00001c0502007986 */ /* 0x0001e4000c101906 */
.L_x_47:
[----:B------:R-:W-:Y:S05]  /*d2e0*/  BSYNC.RECONVERGENT B0 ;  /* 0x0000000000007941 */ /* 0x000fea0003800200 */
.L_x_46:
[----:B------:R-:W-:Y:S05]  /*d2f0*/  @P3 EXIT ;  /* 0x000000000000394d */ /* 0x000fea0003800000 */
[----:B------:R-:W5:Y:S01]  /*d300*/  LDCU UR4, c[0x0][0x3a0] ;  /* 0x00007400ff0477ac */ /* 0x000f620008000800 */
[----:B------:R-:W1:Y:S01]  /*d310*/  LDCU.64 UR8, c[0x0][0x390] ;  /* 0x00007200ff0877ac */ /* 0x000e620008000a00 */
[----:B-----5:R-:W-:Y:S01]  /*d320*/  ISETP.GE.AND P4, PT, R4, UR4, PT ;  /* 0x0000000404007c0c */ /* 0x020fe2000bf86270 */
[----:B0-----:R-:W-:-:S12]  /*d330*/  IMAD R5, R10, UR4, RZ ;  /* 0x000000040a057c24 */ /* 0x001fd8000f8e02ff */
[----:B-1234-:R-:W0:Y:S01]  /*d340*/  @!P4 LDC.64 R2, c[0x0][0x390] ;  /* 0x0000e400ff02cb82 */ /* 0x01ee220000000a00 */
[----:B------:R-:W-:-:S07]  /*d350*/  @!P4 IADD3 R7, PT, PT, R4, R5, RZ ;  /* 0x000000050407c210 */ /* 0x000fce0007ffe0ff */
[----:B------:R-:W1:Y:S01]  /*d360*/  @!P4 LDC R6, c[0x0][0x3a8] ;  /* 0x0000ea00ff06cb82 */ /* 0x000e620000000800 */
[----:B0-----:R-:W-:-:S07]  /*d370*/  @!P4 IMAD.WIDE R2, R7, 0x4, R2 ;  /* 0x000000040702c825 */ /* 0x001fce00078e0202 */
[----:B------:R-:W0:Y:S01]  /*d380*/  @!P4 LDC R7, c[0x0][0x3a4] ;  /* 0x0000e900ff07cb82 */ /* 0x000e220000000800 */
[----:B------:R-:W1:Y:S01]  /*d390*/  @!P4 LDG.E R0, desc[UR6][R2.64] ;  /* 0x000000060200c981 */ /* 0x000e62000c1e1900 */
[----:B------:R-:W-:Y:S02]  /*d3a0*/  IADD3 R8, PT, PT, R4, 0x1, RZ ;  /* 0x0000000104087810 */ /* 0x000fe40007ffe0ff */
[----:B------:R-:W-:Y:S02]  /*d3b0*/  SHF.R.S32.HI R9, RZ, 0x1f, R5 ;  /* 0x0000001fff097819 */ /* 0x000fe40000011405 */
[----:B------:R-:W-:Y:S02]  /*d3c0*/  ISETP.GE.AND P0, PT, R8, UR4, PT ;  /* 0x0000000408007c0c */ /* 0x000fe4000bf06270 */
[C---:B------:R-:W-:Y:S02]  /*d3d0*/  IADD3 R8, P1, PT, R4.reuse, R5, RZ ;  /* 0x0000000504087210 */ /* 0x040fe40007f3e0ff */
[----:B------:R-:W-:-:S02]  /*d3e0*/  IADD3 R10, PT, PT, R4, 0x4, RZ ;  /* 0x00000004040a7810 */ /* 0x000fc40007ffe0ff */
[----:B------:R-:W-:Y:S01]  /*d3f0*/  LEA.HI.X.SX32 R9, R4, R9, 0x1, P1 ;  /* 0x0000000904097211 */ /* 0x000fe200008f0eff */
[----:B0-----:R-:W-:-:S04]  /*d400*/  @!P4 FMUL R7, R20, R7 ;  /* 0x000000071407c220 */ /* 0x001fc80000400000 */
[----:B-1----:R-:W-:Y:S01]  /*d410*/  @!P4 FFMA R5, R0, R6, R7 ;  /* 0x000000060005c223 */ /* 0x002fe20000000007 */
[----:B------:R-:W-:Y:S02]  /*d420*/  IADD3 R7, PT, PT, R4, 0x3, RZ ;  /* 0x0000000304077810 */ /* 0x000fe40007ffe0ff */
[C---:B------:R-:W-:Y:S02]  /*d430*/  LEA R6, P3, R8.reuse, UR8, 0x2 ;  /* 0x0000000808067c11 */ /* 0x040fe4000f8610ff */
[----:B------:R-:W-:Y:S01]  /*d440*/  ISETP.GE.AND P1, PT, R7, UR4, PT ;  /* 0x0000000407007c0c */ /* 0x000fe2000bf26270 */
[----:B------:R0:W-:Y:S01]  /*d450*/  @!P4 STG.E desc[UR6][R2.64], R5 ;  /* 0x000000050200c986 */ /* 0x0001e2000c101906 */
[----:B------:R-:W-:Y:S02]  /*d460*/  LEA.HI.X R7, R8, UR9, R9, 0x2, P3 ;  /* 0x0000000908077c11 */ /* 0x000fe400098f1409 */
[C---:B------:R-:W-:Y:S02]  /*d470*/  IADD3 R0, PT, PT, R4.reuse, 0x2, RZ ;  /* 0x0000000204007810 */ /* 0x040fe40007ffe0ff */
[----:B------:R-:W-:-:S02]  /*d480*/  IADD3 R8, PT, PT, R4, 0x5, RZ ;  /* 0x0000000504087810 */ /* 0x000fc40007ffe0ff */
[----:B------:R-:W-:Y:S02]  /*d490*/  IADD3 R9, PT, PT, R4, 0x6, RZ ;  /* 0x0000000604097810 */ /* 0x000fe40007ffe0ff */
[----:B------:R-:W-:Y:S02]  /*d4a0*/  ISETP.GE.AND P2, PT, R0, UR4, PT ;  /* 0x0000000400007c0c */ /* 0x000fe4000bf46270 */
[----:B------:R-:W-:Y:S01]  /*d4b0*/  ISETP.GE.AND P3, PT, R10, UR4, PT ;  /* 0x000000040a007c0c */ /* 0x000fe2000bf66270 */
[----:B------:R-:W2:Y:S01]  /*d4c0*/  @!P0 LDG.E R0, desc[UR6][R6.64+0x4] ;  /* 0x0000040606008981 */ /* 0x000ea2000c1e1900 */
[----:B------:R-:W-:Y:S01]  /*d4d0*/  ISETP.GE.AND P4, PT, R8, UR4, PT ;  /* 0x0000000408007c0c */ /* 0x000fe2000bf86270 */
[----:B0-----:R-:W0:Y:S01]  /*d4e0*/  @!P0 LDC R3, c[0x0][0x3a4] ;  /* 0x0000e900ff038b82 */ /* 0x001e220000000800 */
[----:B------:R-:W-:Y:S02]  /*d4f0*/  ISETP.GE.AND P5, PT, R9, UR4, PT ;  /* 0x0000000409007c0c */ /* 0x000fe4000bfa6270 */
[----:B------:R-:W3:Y:S05]  /*d500*/  @!P1 LDG.E R9, desc[UR6][R6.64+0xc] ;  /* 0x00000c0606099981 */ /* 0x000eea000c1e1900 */
[----:B------:R-:W4:Y:S01]  /*d510*/  @!P2 LDG.E R8, desc[UR6][R6.64+0x8] ;  /* 0x000008060608a981 */ /* 0x000f22000c1e1900 */
[----:B------:R-:W1:Y:S03]  /*d520*/  @!P2 LDC R5, c[0x0][0x3a4] ;  /* 0x0000e900ff05ab82 */ /* 0x000e660000000800 */
[----:B------:R-:W5:Y:S04]  /*d530*/  @!P3 LDG.E R10, desc[UR6][R6.64+0x10] ;  /* 0x00001006060ab981 */ /* 0x000f68000c1e1900 */
[----:B------:R-:W5:Y:S01]  /*d540*/  @!P4 LDG.E R11, desc[UR6][R6.64+0x14] ;  /* 0x00001406060bc981 */ /* 0x000f62000c1e1900 */
[----:B------:R-:W1:Y:S03]  /*d550*/  @!P1 LDC R15, c[0x0][0x3a4] ;  /* 0x0000e900ff0f9b82 */ /* 0x000e660000000800 */
[----:B------:R-:W5:Y:S05]  /*d560*/  @!P5 LDG.E R12, desc[UR6][R6.64+0x18] ;  /* 0x00001806060cd981 */ /* 0x000f6a000c1e1900 */
[----:B------:R-:W1:Y:S08]  /*d570*/  @!P3 LDC R16, c[0x0][0x3a4] ;  /* 0x0000e900ff10bb82 */ /* 0x000e700000000800 */
[----:B------:R-:W1:Y:S08]  /*d580*/  @!P4 LDC R19, c[0x0][0x3a4] ;  /* 0x0000e900ff13cb82 */ /* 0x000e700000000800 */
[----:B------:R-:W1:Y:S08]  /*d590*/  @!P5 LDC R20, c[0x0][0x3a4] ;  /* 0x0000e900ff14db82 */ /* 0x000e700000000800 */
[----:B------:R-:W2:Y:S08]  /*d5a0*/  @!P0 LDC R2, c[0x0][0x3a8] ;  /* 0x0000ea00ff028b82 */ /* 0x000eb00000000800 */
[----:B------:R-:W4:Y:S08]  /*d5b0*/  @!P2 LDC R13, c[0x0][0x3a8] ;  /* 0x0000ea00ff0dab82 */ /* 0x000f300000000800 */
[----:B------:R-:W3:Y:S08]  /*d5c0*/  @!P1 LDC R14, c[0x0][0x3a8] ;  /* 0x0000ea00ff0e9b82 */ /* 0x000ef00000000800 */
[----:B------:R-:W5:Y:S08]  /*d5d0*/  @!P3 LDC R17, c[0x0][0x3a8] ;  /* 0x0000ea00ff11bb82 */ /* 0x000f700000000800 */
[----:B------:R-:W5:Y:S08]  /*d5e0*/  @!P4 LDC R18, c[0x0][0x3a8] ;  /* 0x0000ea00ff12cb82 */ /* 0x000f700000000800 */
[----:B------:R-:W5:Y:S01]  /*d5f0*/  @!P5 LDC R21, c[0x0][0x3a8] ;  /* 0x0000ea00ff15db82 */ /* 0x000f620000000800 */
[----:B------:R-:W-:Y:S01]  /*d600*/  IADD3 R4, PT, PT, R4, 0x7, RZ ;  /* 0x0000000704047810 */ /* 0x000fe20007ffe0ff */
[----:B0-----:R-:W-:-:S03]  /*d610*/  @!P0 FMUL R3, R22, R3 ;  /* 0x0000000316038220 */ /* 0x001fc60000400000 */
[----:B------:R-:W-:Y:S01]  /*d620*/  ISETP.GE.AND P6, PT, R4, UR4, PT ;  /* 0x0000000404007c0c */ /* 0x000fe2000bfc6270 */
[----:B-1----:R-:W-:Y:S01]  /*d630*/  @!P2 FMUL R5, R52, R5 ;  /* 0x000000053405a220 */ /* 0x002fe20000400000 */
[----:B------:R-:W-:Y:S01]  /*d640*/  @!P1 FMUL R56, R56, R15 ;  /* 0x0000000f38389220 */ /* 0x000fe20000400000 */
[----:B------:R-:W-:Y:S01]  /*d650*/  @!P3 FMUL R85, R85, R16 ;  /* 0x000000105555b220 */ /* 0x000fe20000400000 */
[----:B------:R-:W-:Y:S01]  /*d660*/  @!P4 FMUL R80, R80, R19 ;  /* 0x000000135050c220 */ /* 0x000fe20000400000 */
[----:B------:R-:W-:Y:S01]  /*d670*/  @!P5 FMUL R87, R87, R20 ;  /* 0x000000145757d220 */ /* 0x000fe20000400000 */
[----:B--2---:R-:W-:Y:S01]  /*d680*/  @!P0 FFMA R3, R0, R2, R3 ;  /* 0x0000000200038223 */ /* 0x004fe20000000003 */
[----:B---3--:R-:W-:Y:S01]  /*d690*/  @!P1 FFMA R9, R9, R14, R56 ;  /* 0x0000000e09099223 */ /* 0x008fe20000000038 */
[----:B----4-:R-:W-:Y:S01]  /*d6a0*/  @!P2 FFMA R5, R8, R13, R5 ;  /* 0x0000000d0805a223 */ /* 0x010fe20000000005 */
[----:B-----5:R-:W-:Y:S01]  /*d6b0*/  @!P3 FFMA R85, R10, R17, R85 ;  /* 0x000000110a55b223 */ /* 0x020fe20000000055 */
[----:B------:R-:W-:Y:S01]  /*d6c0*/  @!P4 FFMA R11, R11, R18, R80 ;  /* 0x000000120b0bc223 */ /* 0x000fe20000000050 */
[----:B------:R-:W-:Y:S01]  /*d6d0*/  @!P5 FFMA R87, R12, R21, R87 ;  /* 0x000000150c57d223 */ /* 0x000fe20000000057 */
[----:B------:R0:W-:Y:S04]  /*d6e0*/  @!P0 STG.E desc[UR6][R6.64+0x4], R3 ;  /* 0x0000040306008986 */ /* 0x0001e8000c101906 */
[----:B------:R0:W-:Y:S04]  /*d6f0*/  @!P2 STG.E desc[UR6][R6.64+0x8], R5 ;  /* 0x000008050600a986 */ /* 0x0001e8000c101906 */
[----:B------:R0:W-:Y:S04]  /*d700*/  @!P1 STG.E desc[UR6][R6.64+0xc], R9 ;  /* 0x00000c0906009986 */ /* 0x0001e8000c101906 */
[----:B------:R0:W-:Y:S04]  /*d710*/  @!P3 STG.E desc[UR6][R6.64+0x10], R85 ;  /* 0x000010550600b986 */ /* 0x0001e8000c101906 */
[----:B------:R0:W-:Y:S04]  /*d720*/  @!P4 STG.E desc[UR6][R6.64+0x14], R11 ;  /* 0x0000140b0600c986 */ /* 0x0001e8000c101906 */
[----:B------:R0:W-:Y:S01]  /*d730*/  @!P5 STG.E desc[UR6][R6.64+0x18], R87 ;  /* 0x000018570600d986 */ /* 0x0001e2000c101906 */
[----:B------:R-:W-:Y:S05]  /*d740*/  @P6 EXIT ;  /* 0x000000000000694d */ /* 0x000fea0003800000 */
[----:B------:R-:W2:Y:S01]  /*d750*/  LDG.E R0, desc[UR6][R6.64+0x1c] ;  /* 0x00001c0606007981 */ /* 0x000ea2000c1e1900 */
[----:B------:R-:W0:Y:S01]  /*d760*/  LDCU UR4, c[0x0][0x3a4] ;  /* 0x00007480ff0477ac */ /* 0x000e220008000800 */
[----:B------:R-:W2:Y:S01]  /*d770*/  LDCU UR5, c[0x0][0x3a8] ;  /* 0x00007500ff0577ac */ /* 0x000ea20008000800 */
[----:B0-----:R-:W-:-:S04]  /*d780*/  FMUL R3, R82, UR4 ;  /* 0x0000000452037c20 */ /* 0x001fc80008400000 */
[----:B--2---:R-:W-:-:S05]  /*d790*/  FFMA R3, R0, UR5, R3 ;  /* 0x0000000500037c23 */ /* 0x004fca0008000003 */
[----:B------:R-:W-:Y:S01]  /*d7a0*/  STG.E desc[UR6][R6.64+0x1c], R3 ;  /* 0x00001c0306007986 */ /* 0x000fe2000c101906 */
[----:B------:R-:W-:Y:S05]  /*d7b0*/  EXIT ;  /* 0x000000000000794d */ /* 0x000fea0003800000 */
.L_x_48:
[----:B------:R-:W-:-:S00]  /*d7c0*/  BRA `(.L_x_48) ;  /* 0xfffffffc00fc7947 */ /* 0x000fc0000383ffff */
[----:B------:R-:W-:-:S00]  /*d7d0*/  NOP ;  /* 0x0000000000007918 */ /* 0x000fc00000000000 */
        /* <DEDUP_REMOVED lines=10> */
.L_x_49:


//--------------------- .nv.shared._Z16sgemm_vec_transAPKfS0_Pfiiiff --------------------------
	.section	.nv.shared._Z16sgemm_vec_transAPKfS0_Pfiiiff,"aw",@nobits
	.sectionflags	@""
	.align	4
.nv.shared._Z16sgemm_vec_transAPKfS0_Pfiiiff:
	.zero		33792


//--------------------- .nv.shared.reserved.0     --------------------------
	.section	.nv.shared.reserved.0,"aw",@nobits
	.weak		__nv_reservedSMEM_offset_0_alias
	.size		__nv_reservedSMEM_offset_0_alias, 0, 64
	.other		__nv_reservedSMEM_offset_0_alias,@"STO_CUDA_RESERVED_SHARED STV_DEFAULT"
__nv_reservedSMEM_offset_0_alias:
	.zero		0
	.zero		64


//--------------------- .nv.constant0._Z16sgemm_vec_transAPKfS0_Pfiiiff --------------------------
	.section	.nv.constant0._Z16sgemm_vec_transAPKfS0_Pfiiiff,"a",@progbits
	.sectionflags	@""
	.align	4
.nv.constant0._Z16sgemm_vec_transAPKfS0_Pfiiiff:
	.zero		940


//--------------------- SYMBOLS --------------------------

	.type		.nv.reservedSmem.offset0,@object
	.size		.nv.reservedSmem.offset0,0x4
	.type		.nv.reservedSmem.cap,@object
	.size		.nv.reservedSmem.cap,0x4
